// auto-generated by cutlass_sweep.gemm — config: {"arch": "sm_90", "cluster_m": 4, "cluster_n": 2, "dtype": "e5m2", "dtype_b": "e5m2", "layout": "nt", "stages": 0, "tile_k": 64, "tile_m": 256, "tile_n": 256}
#include "cutlass/cutlass.h"
#include "cutlass/gemm/collective/collective_builder.hpp"
#include "cutlass/gemm/device/gemm_universal_adapter.h"
#include "cutlass/gemm/kernel/gemm_universal.hpp"
#include "cutlass/epilogue/collective/collective_builder.hpp"

using ElemA = cutlass::float_e5m2_t;
using ElemB = cutlass::float_e5m2_t;
using ElemCD = cutlass::float_e5m2_t;
using Acc  = float;
using TileShape    = cute::Shape<cute::_256, cute::_256, cute::_64>;
using ClusterShape = cute::Shape<cute::_4, cute::_2, cute::_1>;

using CollectiveEpilogue = typename cutlass::epilogue::collective::CollectiveBuilder<
    cutlass::arch::Sm90, cutlass::arch::OpClassTensorOp,
    TileShape, ClusterShape,
    cutlass::epilogue::collective::EpilogueTileAuto,
    Acc, Acc,
    ElemCD, cutlass::layout::RowMajor, 128 / cutlass::sizeof_bits<ElemCD>::value,
    ElemCD, cutlass::layout::RowMajor, 128 / cutlass::sizeof_bits<ElemCD>::value,
    cutlass::epilogue::collective::EpilogueScheduleAuto
  >::CollectiveOp;

using CollectiveMainloop = typename cutlass::gemm::collective::CollectiveBuilder<
    cutlass::arch::Sm90, cutlass::arch::OpClassTensorOp,
    ElemA, cutlass::layout::RowMajor, 128 / cutlass::sizeof_bits<ElemA>::value,
    ElemB, cutlass::layout::ColumnMajor, 128 / cutlass::sizeof_bits<ElemB>::value,
    Acc,
    TileShape, ClusterShape,
    cutlass::gemm::collective::StageCountAutoCarveout<static_cast<int>(sizeof(typename CollectiveEpilogue::SharedStorage))>,
    cutlass::gemm::collective::KernelScheduleAuto
  >::CollectiveOp;

using GemmKernel = cutlass::gemm::kernel::GemmUniversal<
    cute::Shape<int,int,int,int>,
    CollectiveMainloop,
    CollectiveEpilogue
>;
using Gemm = cutlass::gemm::device::GemmUniversalAdapter<GemmKernel>;

// Force the device kernel symbol into the cubin without needing a host main.
auto* _anchor = &cutlass::device_kernel<GemmKernel>;


// ===== COMPILED SASS (sm_90a) =====

	.target	sm_90a

	.elftype	@"ET_EXEC"


//--------------------- .note.nv.tkinfo           --------------------------
	.section	.note.nv.tkinfo,"",@"SHT_NOTE"
	.sectionflags	@"SHF_NOTE_NV_TKINFO"
	.tkinfo
        /*0018*/ 	.word	0x00000002
        /*0030*/ 	.string	""
        /*0030*/ 	.string	"ptxas"
        /*0030*/ 	.string	"Cuda compilation tools, release 13.0, V13.0.88"
        /*0030*/ 	.string	"Build cuda_13.0.r13.0/compiler.36424714_0"
        /*0030*/ 	.string	"-arch sm_90a -m 64 "



//--------------------- .note.nv.cuinfo           --------------------------
	.section	.note.nv.cuinfo,"",@"SHT_NOTE"
	.sectionflags	@"SHF_NOTE_NV_CUINFO"
        /*0018*/ 	.short	0x0002
        /*001a*/ 	.short	0x005a
        /*001c*/ 	.short	0x0082
	.zero		2


//--------------------- .nv.info                  --------------------------
	.section	.nv.info,"",@"SHT_CUDA_INFO"
	.align	4


	//----- nvinfo : EIATTR_REGCOUNT
	.align		4
        /*0000*/ 	.byte	0x04, 0x2f
        /*0002*/ 	.short	(.L_12 - .L_11)
	.align		4
.L_11:
        /*0004*/ 	.word	index@(_ZN7cutlass13device_kernelINS_4gemm6kernel13GemmUniversalIN4cute5tupleIJiiiiEEENS1_10collective13CollectiveMmaINS1_37MainloopSm90TmaGmmaWarpSpecializedFP8ILi7ENS5_IJNS4_1CILi4EEENSA_ILi2EEENSA_ILi1EEEEEENS1_35KernelTmaWarpSpecializedCooperativeEEENS5_IJNSA_ILi256EEESH_NSA_ILi64EEEEEENS_12float_e5m2_tENS5_IJlSD_lEEESK_SL_NS4_8TiledMMAINS4_8MMA_AtomIJNS4_4SM904GMMA31MMA_64x256x32_F32E5M2E5M2_SS_TNILNSP_7ScaleInE1ELSR_1EEEEEENS4_6LayoutINS5_IJSC_SD_SD_EEENS5_IJSD_NSA_ILi0EEESW_EEEEENS5_IJNS4_10UnderscoreESZ_SZ_EEEEENS4_23SM90_TMA_LOAD_MULTICASTENS4_14ComposedLayoutINS4_7SwizzleILi2ELi4ELi3EEENS4_18smem_ptr_flag_bitsILi8EEENSU_INS5_IJNSA_ILi8EEESI_EEENS5_IJSI_SD_EEEEEEEvNS4_8identityES12_S1C_vS1D_EENS_8epilogue10collective6detail29Sm90TmaWarpSpecializedAdapterINS1G_15DefaultEpilogueISK_SL_SL_NS1F_6thread17LinearCombinationISK_Li1EffLNS1K_9ScaleType4KindE0ELNS_15FloatRoundStyleE2ESK_EENS1_15EpilogueDefaultEEEEEvvEEEEvNT_6ParamsE)
        /*0008*/ 	.word	0x000000a8


	//----- nvinfo : EIATTR_FRAME_SIZE
	.align		4
.L_12:
        /*000c*/ 	.byte	0x04, 0x11
        /*000e*/ 	.short	(.L_14 - .L_13)
	.align		4
.L_13:
        /*0010*/ 	.word	index@(_ZN7cutlass13device_kernelINS_4gemm6kernel13GemmUniversalIN4cute5tupleIJiiiiEEENS1_10collective13CollectiveMmaINS1_37MainloopSm90TmaGmmaWarpSpecializedFP8ILi7ENS5_IJNS4_1CILi4EEENSA_ILi2EEENSA_ILi1EEEEEENS1_35KernelTmaWarpSpecializedCooperativeEEENS5_IJNSA_ILi256EEESH_NSA_ILi64EEEEEENS_12float_e5m2_tENS5_IJlSD_lEEESK_SL_NS4_8TiledMMAINS4_8MMA_AtomIJNS4_4SM904GMMA31MMA_64x256x32_F32E5M2E5M2_SS_TNILNSP_7ScaleInE1ELSR_1EEEEEENS4_6LayoutINS5_IJSC_SD_SD_EEENS5_IJSD_NSA_ILi0EEESW_EEEEENS5_IJNS4_10UnderscoreESZ_SZ_EEEEENS4_23SM90_TMA_LOAD_MULTICASTENS4_14ComposedLayoutINS4_7SwizzleILi2ELi4ELi3EEENS4_18smem_ptr_flag_bitsILi8EEENSU_INS5_IJNSA_ILi8EEESI_EEENS5_IJSI_SD_EEEEEEEvNS4_8identityES12_S1C_vS1D_EENS_8epilogue10collective6detail29Sm90TmaWarpSpecializedAdapterINS1G_15DefaultEpilogueISK_SL_SL_NS1F_6thread17LinearCombinationISK_Li1EffLNS1K_9ScaleType4KindE0ELNS_15FloatRoundStyleE2ESK_EENS1_15EpilogueDefaultEEEEEvvEEEEvNT_6ParamsE)
        /*0014*/ 	.word	0x00000878


	//----- nvinfo : EIATTR_MIN_STACK_SIZE
	.align		4
.L_14:
        /*0018*/ 	.byte	0x04, 0x12
        /*001a*/ 	.short	(.L_16 - .L_15)
	.align		4
.L_15:
        /*001c*/ 	.word	index@(_ZN7cutlass13device_kernelINS_4gemm6kernel13GemmUniversalIN4cute5tupleIJiiiiEEENS1_10collective13CollectiveMmaINS1_37MainloopSm90TmaGmmaWarpSpecializedFP8ILi7ENS5_IJNS4_1CILi4EEENSA_ILi2EEENSA_ILi1EEEEEENS1_35KernelTmaWarpSpecializedCooperativeEEENS5_IJNSA_ILi256EEESH_NSA_ILi64EEEEEENS_12float_e5m2_tENS5_IJlSD_lEEESK_SL_NS4_8TiledMMAINS4_8MMA_AtomIJNS4_4SM904GMMA31MMA_64x256x32_F32E5M2E5M2_SS_TNILNSP_7ScaleInE1ELSR_1EEEEEENS4_6LayoutINS5_IJSC_SD_SD_EEENS5_IJSD_NSA_ILi0EEESW_EEEEENS5_IJNS4_10UnderscoreESZ_SZ_EEEEENS4_23SM90_TMA_LOAD_MULTICASTENS4_14ComposedLayoutINS4_7SwizzleILi2ELi4ELi3EEENS4_18smem_ptr_flag_bitsILi8EEENSU_INS5_IJNSA_ILi8EEESI_EEENS5_IJSI_SD_EEEEEEEvNS4_8identityES12_S1C_vS1D_EENS_8epilogue10collective6detail29Sm90TmaWarpSpecializedAdapterINS1G_15DefaultEpilogueISK_SL_SL_NS1F_6thread17LinearCombinationISK_Li1EffLNS1K_9ScaleType4KindE0ELNS_15FloatRoundStyleE2ESK_EENS1_15EpilogueDefaultEEEEEvvEEEEvNT_6ParamsE)
        /*0020*/ 	.word	0x00000878
.L_16:


//--------------------- .nv.compat                --------------------------
	.section	.nv.compat,"",@"SHT_CUDA_COMPAT_INFO"
	.align	4
        /*0000*/ 	.byte	0x02, 0x09, 0x01, 0x00, 0x02, 0x02, 0x04, 0x00, 0x02, 0x05, 0x05, 0x00, 0x03, 0x07, 0x01, 0x01
        /*0010*/ 	.byte	0x02, 0x03, 0x01, 0x00, 0x02, 0x06, 0x01, 0x00, 0x04, 0x0b, 0x08, 0x00, 0x00, 0x00, 0x00, 0x00
        /*0020*/ 	.byte	0x00, 0x00, 0x00, 0x00


//--------------------- .nv.info._ZN7cutlass13device_kernelINS_4gemm6kernel13GemmUniversalIN4cute5tupleIJiiiiEEENS1_10collective13CollectiveMmaINS1_37MainloopSm90TmaGmmaWarpSpecializedFP8ILi7ENS5_IJNS4_1CILi4EEENSA_ILi2EEENSA_ILi1EEEEEENS1_35KernelTmaWarpSpecializedCooperativeEEENS5_IJNSA_ILi256EEESH_NSA_ILi64EEEEEENS_12float_e5m2_tENS5_IJlSD_lEEESK_SL_NS4_8TiledMMAINS4_8MMA_AtomIJNS4_4SM904GMMA31MMA_64x256x32_F32E5M2E5M2_SS_TNILNSP_7ScaleInE1ELSR_1EEEEEENS4_6LayoutINS5_IJSC_SD_SD_EEENS5_IJSD_NSA_ILi0EEESW_EEEEENS5_IJNS4_10UnderscoreESZ_SZ_EEEEENS4_23SM90_TMA_LOAD_MULTICASTENS4_14ComposedLayoutINS4_7SwizzleILi2ELi4ELi3EEENS4_18smem_ptr_flag_bitsILi8EEENSU_INS5_IJNSA_ILi8EEESI_EEENS5_IJSI_SD_EEEEEEEvNS4_8identityES12_S1C_vS1D_EENS_8epilogue10collective6detail29Sm90TmaWarpSpecializedAdapterINS1G_15DefaultEpilogueISK_SL_SL_NS1F_6thread17LinearCombinationISK_Li1EffLNS1K_9ScaleType4KindE0ELNS_15FloatRoundStyleE2ESK_EENS1_15EpilogueDefaultEEEEEvvEEEEvNT_6ParamsE --------------------------
	.section	.nv.info._ZN7cutlass13device_kernelINS_4gemm6kernel13GemmUniversalIN4cute5tupleIJiiiiEEENS1_10collective13CollectiveMmaINS1_37MainloopSm90TmaGmmaWarpSpecializedFP8ILi7ENS5_IJNS4_1CILi4EEENSA_ILi2EEENSA_ILi1EEEEEENS1_35KernelTmaWarpSpecializedCooperativeEEENS5_IJNSA_ILi256EEESH_NSA_ILi64EEEEEENS_12float_e5m2_tENS5_IJlSD_lEEESK_SL_NS4_8TiledMMAINS4_8MMA_AtomIJNS4_4SM904GMMA31MMA_64x256x32_F32E5M2E5M2_SS_TNILNSP_7ScaleInE1ELSR_1EEEEEENS4_6LayoutINS5_IJSC_SD_SD_EEENS5_IJSD_NSA_ILi0EEESW_EEEEENS5_IJNS4_10UnderscoreESZ_SZ_EEEEENS4_23SM90_TMA_LOAD_MULTICASTENS4_14ComposedLayoutINS4_7SwizzleILi2ELi4ELi3EEENS4_18smem_ptr_flag_bitsILi8EEENSU_INS5_IJNSA_ILi8EEESI_EEENS5_IJSI_SD_EEEEEEEvNS4_8identityES12_S1C_vS1D_EENS_8epilogue10collective6detail29Sm90TmaWarpSpecializedAdapterINS1G_15DefaultEpilogueISK_SL_SL_NS1F_6thread17LinearCombinationISK_Li1EffLNS1K_9ScaleType4KindE0ELNS_15FloatRoundStyleE2ESK_EENS1_15EpilogueDefaultEEEEEvvEEEEvNT_6ParamsE,"",@"SHT_CUDA_INFO"
	.sectionflags	@""
	.align	4


	//----- nvinfo : EIATTR_CUDA_API_VERSION
	.align		4
        /*0000*/ 	.byte	0x04, 0x37
        /*0002*/ 	.short	(.L_18 - .L_17)
.L_17:
        /*0004*/ 	.word	0x00000082


	//----- nvinfo : EIATTR_KPARAM_INFO
	.align		4
.L_18:
        /*0008*/ 	.byte	0x04, 0x17
        /*000a*/ 	.short	(.L_20 - .L_19)
.L_19:
        /*000c*/ 	.word	0x00000000
        /*0010*/ 	.short	0x0000
        /*0012*/ 	.short	0x0070
        /*0014*/ 	.byte	0x00, 0xf0, 0x01, 0x10


	//----- nvinfo : EIATTR_SPARSE_MMA_MASK
	.align		4
.L_20:
        /*0018*/ 	.byte	0x03, 0x50
        /*001a*/ 	.short	0x0000


	//----- nvinfo : EIATTR_MAXREG_COUNT
	.align		4
        /*001c*/ 	.byte	0x03, 0x1b
        /*001e*/ 	.short	0x00a8


	//----- nvinfo : EIATTR_NUM_BARRIERS
	.align		4
        /*0020*/ 	.byte	0x02, 0x4c
        /*0022*/ 	.byte	0x01
	.zero		1


	//----- nvinfo : EIATTR_ANNOTATIONS
	.align		4
        /*0024*/ 	.byte	0x04, 0x55
        /*0026*/ 	.short	(.L_22 - .L_21)


	//   ....[0]....
.L_21:
        /*0028*/ 	.word	0x00000001
        /*002c*/ 	.byte	0x90, 0x07, 0x00, 0x00, 0x01, 0x00, 0x00, 0x00, 0x80, 0x08, 0x00, 0x00, 0x01, 0x00, 0x00, 0x00
        /* <DEDUP_REMOVED lines=1583> */
        /*632c*/ 	.byte	0x30, 0x58, 0x02, 0x00


	//----- nvinfo : EIATTR_MERCURY_ISA_VERSION
	.align		4
.L_22:
        /*6330*/ 	.byte	0x03, 0x5f
        /*6332*/ 	.short	0x0101


	//----- nvinfo : EIATTR_INT_WARP_WIDE_INSTR_OFFSETS
	.align		4
        /*6334*/ 	.byte	0x04, 0x31
        /*6336*/ 	.short	(.L_24 - .L_23)


	//   ....[0]....
.L_23:
        /*6338*/ 	.word	0x000005d0


	//   ....[1]....
        /*633c*/ 	.word	0x000005e0


	//   ....[2]....
        /*6340*/ 	.word	0x00000760


	//----- nvinfo : EIATTR_COOP_GROUP_MASK_REGIDS
	.align		4
.L_24:
        /*6344*/ 	.byte	0x04, 0x29
        /*6346*/ 	.short	(.L_26 - .L_25)


	//   ....[0]....
.L_25:
        /*6348*/ 	.word	0xffffffff


	//   ....[1]....
        /*634c*/ 	.word	0xffffffff


	//   ....[2]....
        /*6350*/ 	.word	0xffffffff


	//   ....[3]....
        /*6354*/ 	.word	0xffffffff


	//   ....[4]....
        /*6358*/ 	.word	0xffffffff


	//   ....[5]....
        /*635c*/ 	.word	0xffffffff


	//----- nvinfo : EIATTR_COOP_GROUP_INSTR_OFFSETS
	.align		4
.L_26:
        /*6360*/ 	.byte	0x04, 0x28
        /*6362*/ 	.short	(.L_28 - .L_27)


	//   ....[0]....
.L_27:
        /*6364*/ 	.word	0x00000070


	//   ....[1]....
        /*6368*/ 	.word	0x00000080


	//   ....[2]....
        /*636c*/ 	.word	0x000001a0


	//   ....[3]....
        /*6370*/ 	.word	0x00000430


	//   ....[4]....
        /*6374*/ 	.word	0x000008c0


	//   ....[5]....
        /*6378*/ 	.word	0x00002a10


	//----- nvinfo : EIATTR_REG_RECONFIG
	.align		4
.L_28:
        /*637c*/ 	.byte	0x01, 0x54
	.zero		2


	//----- nvinfo : EIATTR_MBARRIER_INSTR_OFFSETS
	.align		4
        /*6380*/ 	.byte	0x04, 0x39
        /*6382*/ 	.short	(.L_30 - .L_29)


	//   ....[0]....
.L_29:
        /*6384*/ 	.word	0x00000340
        /*6388*/ 	.word	0x000000ff
        /*638c*/ 	.word	0x00000000
        /*6390*/ 	.short	0x0100
        /*6392*/ 	.byte	0x09
	.zero		1


	//   ....[1]....
        /*6394*/ 	.word	0x00000350
        /*6398*/ 	.word	0x000000ff
        /*639c*/ 	.word	0x00000038
        /*63a0*/ 	.short	0x0100
        /*63a2*/ 	.byte	0x09
	.zero		1


	//   ....[2]....
        /*63a4*/ 	.word	0x00000360
        /*63a8*/ 	.word	0x000000ff
        /*63ac*/ 	.word	0x00000008
        /*63b0*/ 	.short	0x0100
        /*63b2*/ 	.byte	0x09
	.zero		1


	//   ....[3]....
        /*63b4*/ 	.word	0x00000370
        /*63b8*/ 	.word	0x000000ff
        /*63bc*/ 	.word	0x00000040
        /*63c0*/ 	.short	0x0100
        /*63c2*/ 	.byte	0x09
	.zero		1


	//   ....[4]....
        /*63c4*/ 	.word	0x00000380
        /*63c8*/ 	.word	0x000000ff
        /*63cc*/ 	.word	0x00000010
        /*63d0*/ 	.short	0x0100
        /*63d2*/ 	.byte	0x09
	.zero		1


	//   ....[5]....
        /*63d4*/ 	.word	0x00000390
        /*63d8*/ 	.word	0x000000ff
        /*63dc*/ 	.word	0x00000048
        /*63e0*/ 	.short	0x0100
        /*63e2*/ 	.byte	0x09
	.zero		1


	//   ....[6]....
        /*63e4*/ 	.word	0x000003a0
        /*63e8*/ 	.word	0x000000ff
        /*63ec*/ 	.word	0x00000018
        /*63f0*/ 	.short	0x0100
        /*63f2*/ 	.byte	0x09
	.zero		1


	//   ....[7]....
        /*63f4*/ 	.word	0x000003b0
        /*63f8*/ 	.word	0x000000ff
        /*63fc*/ 	.word	0x00000050
        /*6400*/ 	.short	0x0100
        /*6402*/ 	.byte	0x09
	.zero		1


	//   ....[8]....
        /*6404*/ 	.word	0x000003c0
        /*6408*/ 	.word	0x000000ff
        /*640c*/ 	.word	0x00000020
        /*6410*/ 	.short	0x0100
        /*6412*/ 	.byte	0x09
	.zero		1


	//   ....[9]....
        /*6414*/ 	.word	0x000003d0
        /*6418*/ 	.word	0x000000ff
        /*641c*/ 	.word	0x00000058
        /*6420*/ 	.short	0x0100
        /*6422*/ 	.byte	0x09
	.zero		1


	//   ....[10]....
        /*6424*/ 	.word	0x000003e0
        /*6428*/ 	.word	0x000000ff
        /*642c*/ 	.word	0x00000028
        /*6430*/ 	.short	0x0100
        /*6432*/ 	.byte	0x09
	.zero		1


	//   ....[11]....
        /*6434*/ 	.word	0x000003f0
        /*6438*/ 	.word	0x000000ff
        /*643c*/ 	.word	0x00000060
        /*6440*/ 	.short	0x0100
        /*6442*/ 	.byte	0x09
	.zero		1


	//   ....[12]....
        /*6444*/ 	.word	0x00000400
        /*6448*/ 	.word	0x000000ff
        /*644c*/ 	.word	0x00000030
        /*6450*/ 	.short	0x0100
        /*6452*/ 	.byte	0x09
	.zero		1


	//   ....[13]....
        /*6454*/ 	.word	0x00000410
        /*6458*/ 	.word	0x000000ff
        /*645c*/ 	.word	0x00000068
        /*6460*/ 	.short	0x0100
        /*6462*/ 	.byte	0x09
	.zero		1


	//   ....[14]....
        /*6464*/ 	.word	0x000007e0
        /*6468*/ 	.word	0x000000ff
        /*646c*/ 	.word	0x00000080
        /*6470*/ 	.short	0x0100
        /*6472*/ 	.byte	0x06
	.zero		1


	//   ....[15]....
        /*6474*/ 	.word	0x00000840
        /*6478*/ 	.word	0x000000ff
        /*647c*/ 	.word	0x00000088
        /*6480*/ 	.short	0x0100
        /*6482*/ 	.byte	0x06
	.zero		1


	//   ....[16]....
        /*6484*/ 	.word	0x00002e10
        /*6488*/ 	.word	0x000000ff
        /*648c*/ 	.word	0x00000000
        /*6490*/ 	.short	0x010a
        /*6492*/ 	.byte	0x06
	.zero		1


	//   ....[17]....
        /*6494*/ 	.word	0x00002e50
        /*6498*/ 	.word	0x000000ff
        /*649c*/ 	.word	0x00000000
        /*64a0*/ 	.short	0x010a
        /*64a2*/ 	.byte	0x06
	.zero		1


	//   ....[18]....
        /*64a4*/ 	.word	0x000071c0
        /*64a8*/ 	.word	0x000000ff
        /*64ac*/ 	.word	0x00000000
        /*64b0*/ 	.short	0x010a
        /*64b2*/ 	.byte	0x10
	.zero		1


	//   ....[19]....
        /*64b4*/ 	.word	0x00007200
        /*64b8*/ 	.word	0x000000ff
        /*64bc*/ 	.word	0x00000000
        /*64c0*/ 	.short	0x010a
        /*64c2*/ 	.byte	0x10
	.zero		1


	//   ....[20]....
        /*64c4*/ 	.word	0x0000d190
        /*64c8*/ 	.word	0x00000002
        /*64cc*/ 	.word	0x00000000
        /*64d0*/ 	.short	0x0101
        /*64d2*/ 	.byte	0x3f
	.zero		1


	//   ....[21]....
        /*64d4*/ 	.word	0x00010ca0
        /*64d8*/ 	.word	0x00000000
        /*64dc*/ 	.word	0x00000000
        /*64e0*/ 	.short	0x0101
        /*64e2*/ 	.byte	0x3f
	.zero		1


	//   ....[22]....
        /*64e4*/ 	.word	0x00024860
        /*64e8*/ 	.word	0x0000000c
        /*64ec*/ 	.word	0x00000038
        /*64f0*/ 	.short	0x010a
        /*64f2*/ 	.byte	0x3f
	.zero		1


	//   ....[23]....
        /*64f4*/ 	.word	0x00024c60
        /*64f8*/ 	.word	0x00000003
        /*64fc*/ 	.word	0x00000088
        /*6500*/ 	.short	0x0101
        /*6502*/ 	.byte	0x3f
	.zero		1


	//   ....[24]....
        /*6504*/ 	.word	0x000253c0
        /*6508*/ 	.word	0x00000003
        /*650c*/ 	.word	0x00000000
        /*6510*/ 	.short	0x010a
        /*6512*/ 	.byte	0x3f
	.zero		1


	//   ....[25]....
        /*6514*/ 	.word	0x00025450
        /*6518*/ 	.word	0x00000003
        /*651c*/ 	.word	0x00000000
        /*6520*/ 	.short	0x010a
        /*6522*/ 	.byte	0x3f
	.zero		1


	//   ....[26]....
        /*6524*/ 	.word	0x000254e0
        /*6528*/ 	.word	0x00000003
        /*652c*/ 	.word	0x00000000
        /*6530*/ 	.short	0x010a
        /*6532*/ 	.byte	0x3f
	.zero		1


	//   ....[27]....
        /*6534*/ 	.word	0x00025570
        /*6538*/ 	.word	0x00000003
        /*653c*/ 	.word	0x00000000
        /*6540*/ 	.short	0x010a
        /*6542*/ 	.byte	0x3f
	.zero		1


	//   ....[28]....
        /*6544*/ 	.word	0x00025600
        /*6548*/ 	.word	0x00000003
        /*654c*/ 	.word	0x00000000
        /*6550*/ 	.short	0x010a
        /*6552*/ 	.byte	0x3f
	.zero		1


	//   ....[29]....
        /*6554*/ 	.word	0x00025690
        /*6558*/ 	.word	0x00000003
        /*655c*/ 	.word	0x00000000
        /*6560*/ 	.short	0x010a
        /*6562*/ 	.byte	0x3f
	.zero		1


	//   ....[30]....
        /*6564*/ 	.word	0x00025720
        /*6568*/ 	.word	0x00000003
        /*656c*/ 	.word	0x00000000
        /*6570*/ 	.short	0x010a
        /*6572*/ 	.byte	0x3f
	.zero		1


	//   ....[31]....
        /*6574*/ 	.word	0x00025790
        /*6578*/ 	.word	0x00000003
        /*657c*/ 	.word	0x00000000
        /*6580*/ 	.short	0x010a
        /*6582*/ 	.byte	0x3f
	.zero		1


	//   ....[32]....
        /*6584*/ 	.word	0x00025800
        /*6588*/ 	.word	0x00000000
        /*658c*/ 	.word	0x00000000
        /*6590*/ 	.short	0x010a
        /*6592*/ 	.byte	0x3f
	.zero		1


	//   ....[33]....
        /*6594*/ 	.word	0x000258e0
        /*6598*/ 	.word	0x0000000c
        /*659c*/ 	.word	0x00000038
        /*65a0*/ 	.short	0x010a
        /*65a2*/ 	.byte	0x3f
	.zero		1


	//   ....[34]....
        /*65a4*/ 	.word	0x000259b0
        /*65a8*/ 	.word	0x00000003
        /*65ac*/ 	.word	0x00000000
        /*65b0*/ 	.short	0x010a
        /*65b2*/ 	.byte	0x3f
	.zero		1


	//   ....[35]....
        /*65b4*/ 	.word	0x00025a00
        /*65b8*/ 	.word	0x00000003
        /*65bc*/ 	.word	0x00000000
        /*65c0*/ 	.short	0x010a
        /*65c2*/ 	.byte	0x3f
	.zero		1


	//   ....[36]....
        /*65c4*/ 	.word	0x00025a50
        /*65c8*/ 	.word	0x00000003
        /*65cc*/ 	.word	0x00000000
        /*65d0*/ 	.short	0x010a
        /*65d2*/ 	.byte	0x3f
	.zero		1


	//   ....[37]....
        /*65d4*/ 	.word	0x00025aa0
        /*65d8*/ 	.word	0x00000003
        /*65dc*/ 	.word	0x00000000
        /*65e0*/ 	.short	0x010a
        /*65e2*/ 	.byte	0x3f
	.zero		1


	//   ....[38]....
        /*65e4*/ 	.word	0x00025af0
        /*65e8*/ 	.word	0x00000003
        /*65ec*/ 	.word	0x00000000
        /*65f0*/ 	.short	0x010a
        /*65f2*/ 	.byte	0x3f
	.zero		1


	//   ....[39]....
        /*65f4*/ 	.word	0x00025b40
        /*65f8*/ 	.word	0x00000003
        /*65fc*/ 	.word	0x00000000
        /*6600*/ 	.short	0x010a
        /*6602*/ 	.byte	0x3f
	.zero		1


	//----- nvinfo : EIATTR_NUM_MBARRIERS
	.align		4
.L_30:
        /*6604*/ 	.byte	0x03, 0x38
        /*6606*/ 	.short	0x0010


	//----- nvinfo : EIATTR_EXIT_INSTR_OFFSETS
	.align		4
        /*6608*/ 	.byte	0x04, 0x1c
        /*660a*/ 	.short	(.L_32 - .L_31)


	//   ....[0]....
.L_31:
        /*660c*/ 	.word	0x00000a50


	//   ....[1]....
        /*6610*/ 	.word	0x000012f0


	//   ....[2]....
        /*6614*/ 	.word	0x00023e30


	//   ....[3]....
        /*6618*/ 	.word	0x000243c0


	//   ....[4]....
        /*661c*/ 	.word	0x00025770


	//----- nvinfo : EIATTR_MAX_THREADS
	.align		4
.L_32:
        /*6620*/ 	.byte	0x04, 0x05
        /*6622*/ 	.short	(.L_34 - .L_33)
.L_33:
        /*6624*/ 	.word	0x00000180
        /*6628*/ 	.word	0x00000001
        /*662c*/ 	.word	0x00000001


	//----- nvinfo : EIATTR_CRS_STACK_SIZE
	.align		4
.L_34:
        /*6630*/ 	.byte	0x04, 0x1e
        /*6632*/ 	.short	(.L_36 - .L_35)
.L_35:
        /*6634*/ 	.word	0x00000000


	//----- nvinfo : EIATTR_CBANK_PARAM_SIZE
	.align		4
.L_36:
        /*6638*/ 	.byte	0x03, 0x19
        /*663a*/ 	.short	0x0470


	//----- nvinfo : EIATTR_PARAM_CBANK
	.align		4
        /*663c*/ 	.byte	0x04, 0x0a
        /*663e*/ 	.short	(.L_38 - .L_37)
	.align		4
.L_37:
        /*6640*/ 	.word	index@(.nv.constant0._ZN7cutlass13device_kernelINS_4gemm6kernel13GemmUniversalIN4cute5tupleIJiiiiEEENS1_10collective13CollectiveMmaINS1_37MainloopSm90TmaGmmaWarpSpecializedFP8ILi7ENS5_IJNS4_1CILi4EEENSA_ILi2EEENSA_ILi1EEEEEENS1_35KernelTmaWarpSpecializedCooperativeEEENS5_IJNSA_ILi256EEESH_NSA_ILi64EEEEEENS_12float_e5m2_tENS5_IJlSD_lEEESK_SL_NS4_8TiledMMAINS4_8MMA_AtomIJNS4_4SM904GMMA31MMA_64x256x32_F32E5M2E5M2_SS_TNILNSP_7ScaleInE1ELSR_1EEEEEENS4_6LayoutINS5_IJSC_SD_SD_EEENS5_IJSD_NSA_ILi0EEESW_EEEEENS5_IJNS4_10UnderscoreESZ_SZ_EEEEENS4_23SM90_TMA_LOAD_MULTICASTENS4_14ComposedLayoutINS4_7SwizzleILi2ELi4ELi3EEENS4_18smem_ptr_flag_bitsILi8EEENSU_INS5_IJNSA_ILi8EEESI_EEENS5_IJSI_SD_EEEEEEEvNS4_8identityES12_S1C_vS1D_EENS_8epilogue10collective6detail29Sm90TmaWarpSpecializedAdapterINS1G_15DefaultEpilogueISK_SL_SL_NS1F_6thread17LinearCombinationISK_Li1EffLNS1K_9ScaleType4KindE0ELNS_15FloatRoundStyleE2ESK_EENS1_15EpilogueDefaultEEEEEvvEEEEvNT_6ParamsE)
        /*6644*/ 	.short	0x0210
        /*6646*/ 	.short	0x0470


	//----- nvinfo : EIATTR_SW_WAR
	.align		4
.L_38:
        /*6648*/ 	.byte	0x04, 0x36
        /*664a*/ 	.short	(.L_40 - .L_39)
.L_39:
        /*664c*/ 	.word	0x00000008
.L_40:


//--------------------- .nv.callgraph             --------------------------
	.section	.nv.callgraph,"",@"SHT_CUDA_CALLGRAPH"
	.align	4
	.sectionentsize	8
	.align		4
        /*0000*/ 	.word	0x00000000
	.align		4
        /*0004*/ 	.word	0xffffffff
	.align		4
        /*0008*/ 	.word	0x00000000
	.align		4
        /*000c*/ 	.word	0xfffffffe
	.align		4
        /*0010*/ 	.word	0x00000000
	.align		4
        /*0014*/ 	.word	0xfffffffd
	.align		4
        /*0018*/ 	.word	0x00000000
	.align		4
        /*001c*/ 	.word	0xfffffffc


//--------------------- .nv.constant4             --------------------------
	.section	.nv.constant4,"a",@progbits
	.align	8
	.align		8
.nv.constant4:
        /*0000*/ 	.dword	_ZN40_INTERNAL_5b55d7a7_4_k_cu_1c35bcf7_277594cuda3std3__45__cpo5beginE
	.align		8
        /*0008*/ 	.dword	_ZN40_INTERNAL_5b55d7a7_4_k_cu_1c35bcf7_277594cuda3std3__45__cpo3endE
	.align		8
        /*0010*/ 	.dword	_ZN40_INTERNAL_5b55d7a7_4_k_cu_1c35bcf7_277594cuda3std3__45__cpo6cbeginE
	.align		8
        /*0018*/ 	.dword	_ZN40_INTERNAL_5b55d7a7_4_k_cu_1c35bcf7_277594cuda3std3__45__cpo4cendE
	.align		8
        /*0020*/ 	.dword	_ZN40_INTERNAL_5b55d7a7_4_k_cu_1c35bcf7_277594cuda3std3__442_GLOBAL__N__5b55d7a7_4_k_cu_1c35bcf7_277596ignoreE
	.align		8
        /*0028*/ 	.dword	_ZN40_INTERNAL_5b55d7a7_4_k_cu_1c35bcf7_277594cuda3std3__419piecewise_constructE
	.align		8
        /*0030*/ 	.dword	_ZN40_INTERNAL_5b55d7a7_4_k_cu_1c35bcf7_277594cuda3std3__48in_placeE
	.align		8
        /*0038*/ 	.dword	_ZN40_INTERNAL_5b55d7a7_4_k_cu_1c35bcf7_277594cuda3std6ranges3__45__cpo4swapE
	.align		8
        /*0040*/ 	.dword	_ZN40_INTERNAL_5b55d7a7_4_k_cu_1c35bcf7_277594cuda3std6ranges3__45__cpo9iter_moveE
	.align		8
        /*0048*/ 	.dword	_ZN40_INTERNAL_5b55d7a7_4_k_cu_1c35bcf7_277594cute7productE
	.align		8
        /*0050*/ 	.dword	_ZN40_INTERNAL_5b55d7a7_4_k_cu_1c35bcf7_277594cute1_E


//--------------------- .text._ZN7cutlass13device_kernelINS_4gemm6kernel13GemmUniversalIN4cute5tupleIJiiiiEEENS1_10collective13CollectiveMmaINS1_37MainloopSm90TmaGmmaWarpSpecializedFP8ILi7ENS5_IJNS4_1CILi4EEENSA_ILi2EEENSA_ILi1EEEEEENS1_35KernelTmaWarpSpecializedCooperativeEEENS5_IJNSA_ILi256EEESH_NSA_ILi64EEEEEENS_12float_e5m2_tENS5_IJlSD_lEEESK_SL_NS4_8TiledMMAINS4_8MMA_AtomIJNS4_4SM904GMMA31MMA_64x256x32_F32E5M2E5M2_SS_TNILNSP_7ScaleInE1ELSR_1EEEEEENS4_6LayoutINS5_IJSC_SD_SD_EEENS5_IJSD_NSA_ILi0EEESW_EEEEENS5_IJNS4_10UnderscoreESZ_SZ_EEEEENS4_23SM90_TMA_LOAD_MULTICASTENS4_14ComposedLayoutINS4_7SwizzleILi2ELi4ELi3EEENS4_18smem_ptr_flag_bitsILi8EEENSU_INS5_IJNSA_ILi8EEESI_EEENS5_IJSI_SD_EEEEEEEvNS4_8identityES12_S1C_vS1D_EENS_8epilogue10collective6detail29Sm90TmaWarpSpecializedAdapterINS1G_15DefaultEpilogueISK_SL_SL_NS1F_6thread17LinearCombinationISK_Li1EffLNS1K_9ScaleType4KindE0ELNS_15FloatRoundStyleE2ESK_EENS1_15EpilogueDefaultEEEEEvvEEEEvNT_6ParamsE --------------------------
	.section	.text._ZN7cutlass13device_kernelINS_4gemm6kernel13GemmUniversalIN4cute5tupleIJiiiiEEENS1_10collective13CollectiveMmaINS1_37MainloopSm90TmaGmmaWarpSpecializedFP8ILi7ENS5_IJNS4_1CILi4EEENSA_ILi2EEENSA_ILi1EEEEEENS1_35KernelTmaWarpSpecializedCooperativeEEENS5_IJNSA_ILi256EEESH_NSA_ILi64EEEEEENS_12float_e5m2_tENS5_IJlSD_lEEESK_SL_NS4_8TiledMMAINS4_8MMA_AtomIJNS4_4SM904GMMA31MMA_64x256x32_F32E5M2E5M2_SS_TNILNSP_7ScaleInE1ELSR_1EEEEEENS4_6LayoutINS5_IJSC_SD_SD_EEENS5_IJSD_NSA_ILi0EEESW_EEEEENS5_IJNS4_10UnderscoreESZ_SZ_EEEEENS4_23SM90_TMA_LOAD_MULTICASTENS4_14ComposedLayoutINS4_7SwizzleILi2ELi4ELi3EEENS4_18smem_ptr_flag_bitsILi8EEENSU_INS5_IJNSA_ILi8EEESI_EEENS5_IJSI_SD_EEEEEEEvNS4_8identityES12_S1C_vS1D_EENS_8epilogue10collective6detail29Sm90TmaWarpSpecializedAdapterINS1G_15DefaultEpilogueISK_SL_SL_NS1F_6thread17LinearCombinationISK_Li1EffLNS1K_9ScaleType4KindE0ELNS_15FloatRoundStyleE2ESK_EENS1_15EpilogueDefaultEEEEEvvEEEEvNT_6ParamsE,"ax",@progbits
	.align	128
.text._ZN7cutlass13device_kernelINS_4gemm6kernel13GemmUniversalIN4cute5tupleIJiiiiEEENS1_10collective13CollectiveMmaINS1_37MainloopSm90TmaGmmaWarpSpecializedFP8ILi7ENS5_IJNS4_1CILi4EEENSA_ILi2EEENSA_ILi1EEEEEENS1_35KernelTmaWarpSpecializedCooperativeEEENS5_IJNSA_ILi256EEESH_NSA_ILi64EEEEEENS_12float_e5m2_tENS5_IJlSD_lEEESK_SL_NS4_8TiledMMAINS4_8MMA_AtomIJNS4_4SM904GMMA31MMA_64x256x32_F32E5M2E5M2_SS_TNILNSP_7ScaleInE1ELSR_1EEEEEENS4_6LayoutINS5_IJSC_SD_SD_EEENS5_IJSD_NSA_ILi0EEESW_EEEEENS5_IJNS4_10UnderscoreESZ_SZ_EEEEENS4_23SM90_TMA_LOAD_MULTICASTENS4_14ComposedLayoutINS4_7SwizzleILi2ELi4ELi3EEENS4_18smem_ptr_flag_bitsILi8EEENSU_INS5_IJNSA_ILi8EEESI_EEENS5_IJSI_SD_EEEEEEEvNS4_8identityES12_S1C_vS1D_EENS_8epilogue10collective6detail29Sm90TmaWarpSpecializedAdapterINS1G_15DefaultEpilogueISK_SL_SL_NS1F_6thread17LinearCombinationISK_Li1EffLNS1K_9ScaleType4KindE0ELNS_15FloatRoundStyleE2ESK_EENS1_15EpilogueDefaultEEEEEvvEEEEvNT_6ParamsE:
        .type           _ZN7cutlass13device_kernelINS_4gemm6kernel13GemmUniversalIN4cute5tupleIJiiiiEEENS1_10collective13CollectiveMmaINS1_37MainloopSm90TmaGmmaWarpSpecializedFP8ILi7ENS5_IJNS4_1CILi4EEENSA_ILi2EEENSA_ILi1EEEEEENS1_35KernelTmaWarpSpecializedCooperativeEEENS5_IJNSA_ILi256EEESH_NSA_ILi64EEEEEENS_12float_e5m2_tENS5_IJlSD_lEEESK_SL_NS4_8TiledMMAINS4_8MMA_AtomIJNS4_4SM904GMMA31MMA_64x256x32_F32E5M2E5M2_SS_TNILNSP_7ScaleInE1ELSR_1EEEEEENS4_6LayoutINS5_IJSC_SD_SD_EEENS5_IJSD_NSA_ILi0EEESW_EEEEENS5_IJNS4_10UnderscoreESZ_SZ_EEEEENS4_23SM90_TMA_LOAD_MULTICASTENS4_14ComposedLayoutINS4_7SwizzleILi2ELi4ELi3EEENS4_18smem_ptr_flag_bitsILi8EEENSU_INS5_IJNSA_ILi8EEESI_EEENS5_IJSI_SD_EEEEEEEvNS4_8identityES12_S1C_vS1D_EENS_8epilogue10collective6detail29Sm90TmaWarpSpecializedAdapterINS1G_15DefaultEpilogueISK_SL_SL_NS1F_6thread17LinearCombinationISK_Li1EffLNS1K_9ScaleType4KindE0ELNS_15FloatRoundStyleE2ESK_EENS1_15EpilogueDefaultEEEEEvvEEEEvNT_6ParamsE,@function
        .size           _ZN7cutlass13device_kernelINS_4gemm6kernel13GemmUniversalIN4cute5tupleIJiiiiEEENS1_10collective13CollectiveMmaINS1_37MainloopSm90TmaGmmaWarpSpecializedFP8ILi7ENS5_IJNS4_1CILi4EEENSA_ILi2EEENSA_ILi1EEEEEENS1_35KernelTmaWarpSpecializedCooperativeEEENS5_IJNSA_ILi256EEESH_NSA_ILi64EEEEEENS_12float_e5m2_tENS5_IJlSD_lEEESK_SL_NS4_8TiledMMAINS4_8MMA_AtomIJNS4_4SM904GMMA31MMA_64x256x32_F32E5M2E5M2_SS_TNILNSP_7ScaleInE1ELSR_1EEEEEENS4_6LayoutINS5_IJSC_SD_SD_EEENS5_IJSD_NSA_ILi0EEESW_EEEEENS5_IJNS4_10UnderscoreESZ_SZ_EEEEENS4_23SM90_TMA_LOAD_MULTICASTENS4_14ComposedLayoutINS4_7SwizzleILi2ELi4ELi3EEENS4_18smem_ptr_flag_bitsILi8EEENSU_INS5_IJNSA_ILi8EEESI_EEENS5_IJSI_SD_EEEEEEEvNS4_8identityES12_S1C_vS1D_EENS_8epilogue10collective6detail29Sm90TmaWarpSpecializedAdapterINS1G_15DefaultEpilogueISK_SL_SL_NS1F_6thread17LinearCombinationISK_Li1EffLNS1K_9ScaleType4KindE0ELNS_15FloatRoundStyleE2ESK_EENS1_15EpilogueDefaultEEEEEvvEEEEvNT_6ParamsE,(.L_x_596 - _ZN7cutlass13device_kernelINS_4gemm6kernel13GemmUniversalIN4cute5tupleIJiiiiEEENS1_10collective13CollectiveMmaINS1_37MainloopSm90TmaGmmaWarpSpecializedFP8ILi7ENS5_IJNS4_1CILi4EEENSA_ILi2EEENSA_ILi1EEEEEENS1_35KernelTmaWarpSpecializedCooperativeEEENS5_IJNSA_ILi256EEESH_NSA_ILi64EEEEEENS_12float_e5m2_tENS5_IJlSD_lEEESK_SL_NS4_8TiledMMAINS4_8MMA_AtomIJNS4_4SM904GMMA31MMA_64x256x32_F32E5M2E5M2_SS_TNILNSP_7ScaleInE1ELSR_1EEEEEENS4_6LayoutINS5_IJSC_SD_SD_EEENS5_IJSD_NSA_ILi0EEESW_EEEEENS5_IJNS4_10UnderscoreESZ_SZ_EEEEENS4_23SM90_TMA_LOAD_MULTICASTENS4_14ComposedLayoutINS4_7SwizzleILi2ELi4ELi3EEENS4_18smem_ptr_flag_bitsILi8EEENSU_INS5_IJNSA_ILi8EEESI_EEENS5_IJSI_SD_EEEEEEEvNS4_8identityES12_S1C_vS1D_EENS_8epilogue10collective6detail29Sm90TmaWarpSpecializedAdapterINS1G_15DefaultEpilogueISK_SL_SL_NS1F_6thread17LinearCombinationISK_Li1EffLNS1K_9ScaleType4KindE0ELNS_15FloatRoundStyleE2ESK_EENS1_15EpilogueDefaultEEEEEvvEEEEvNT_6ParamsE)
        .other          _ZN7cutlass13device_kernelINS_4gemm6kernel13GemmUniversalIN4cute5tupleIJiiiiEEENS1_10collective13CollectiveMmaINS1_37MainloopSm90TmaGmmaWarpSpecializedFP8ILi7ENS5_IJNS4_1CILi4EEENSA_ILi2EEENSA_ILi1EEEEEENS1_35KernelTmaWarpSpecializedCooperativeEEENS5_IJNSA_ILi256EEESH_NSA_ILi64EEEEEENS_12float_e5m2_tENS5_IJlSD_lEEESK_SL_NS4_8TiledMMAINS4_8MMA_AtomIJNS4_4SM904GMMA31MMA_64x256x32_F32E5M2E5M2_SS_TNILNSP_7ScaleInE1ELSR_1EEEEEENS4_6LayoutINS5_IJSC_SD_SD_EEENS5_IJSD_NSA_ILi0EEESW_EEEEENS5_IJNS4_10UnderscoreESZ_SZ_EEEEENS4_23SM90_TMA_LOAD_MULTICASTENS4_14ComposedLayoutINS4_7SwizzleILi2ELi4ELi3EEENS4_18smem_ptr_flag_bitsILi8EEENSU_INS5_IJNSA_ILi8EEESI_EEENS5_IJSI_SD_EEEEEEEvNS4_8identityES12_S1C_vS1D_EENS_8epilogue10collective6detail29Sm90TmaWarpSpecializedAdapterINS1G_15DefaultEpilogueISK_SL_SL_NS1F_6thread17LinearCombinationISK_Li1EffLNS1K_9ScaleType4KindE0ELNS_15FloatRoundStyleE2ESK_EENS1_15EpilogueDefaultEEEEEvvEEEEvNT_6ParamsE,@"STO_CUDA_ENTRY STV_DEFAULT"
_ZN7cutlass13device_kernelINS_4gemm6kernel13GemmUniversalIN4cute5tupleIJiiiiEEENS1_10collective13CollectiveMmaINS1_37MainloopSm90TmaGmmaWarpSpecializedFP8ILi7ENS5_IJNS4_1CILi4EEENSA_ILi2EEENSA_ILi1EEEEEENS1_35KernelTmaWarpSpecializedCooperativeEEENS5_IJNSA_ILi256EEESH_NSA_ILi64EEEEEENS_12float_e5m2_tENS5_IJlSD_lEEESK_SL_NS4_8TiledMMAINS4_8MMA_AtomIJNS4_4SM904GMMA31MMA_64x256x32_F32E5M2E5M2_SS_TNILNSP_7ScaleInE1ELSR_1EEEEEENS4_6LayoutINS5_IJSC_SD_SD_EEENS5_IJSD_NSA_ILi0EEESW_EEEEENS5_IJNS4_10UnderscoreESZ_SZ_EEEEENS4_23SM90_TMA_LOAD_MULTICASTENS4_14ComposedLayoutINS4_7SwizzleILi2ELi4ELi3EEENS4_18smem_ptr_flag_bitsILi8EEENSU_INS5_IJNSA_ILi8EEESI_EEENS5_IJSI_SD_EEEEEEEvNS4_8identityES12_S1C_vS1D_EENS_8epilogue10collective6detail29Sm90TmaWarpSpecializedAdapterINS1G_15DefaultEpilogueISK_SL_SL_NS1F_6thread17LinearCombinationISK_Li1EffLNS1K_9ScaleType4KindE0ELNS_15FloatRoundStyleE2ESK_EENS1_15EpilogueDefaultEEEEEvvEEEEvNT_6ParamsE:
[----:B------:R-:W0:Y:S02]  /*0000*/  LDC R1, c[0x0][0x28] ;  /* 0x00000a00ff017b82 */ /* 0x000e240000000800 */
[----:B0-----:R-:W-:Y:S01]  /*0010*/  VIADD R1, R1, 0xfffff788 ;  /* 0xfffff78801017836 */ /* 0x001fe20000000000 */
[----:B------:R-:W0:Y:S01]  /*0020*/  S2R R4, SR_TID.X ;  /* 0x0000000000047919 */ /* 0x000e220000002100 */
[----:B------:R-:W-:Y:S01]  /*0030*/  ELECT P0, URZ, PT ;  /* 0x00000000003f782f */ /* 0x000fe20003800000 */
[----:B------:R-:W-:Y:S01]  /*0040*/  BSSY B0, `(.L_x_0) ;  /* 0x0000015000007945 */ /* 0x000fe20003800000 */
[--C-:B0-----:R-:W-:Y:S02]  /*0050*/  SHF.R.U32.HI R0, RZ, 0x5, R4.reuse ;  /* 0x00000005ff007819 */ /* 0x101fe40000011604 */
[----:B------:R-:W-:-:S03]  /*0060*/  SHF.R.U32.HI R2, RZ, 0x7, R4 ;  /* 0x00000007ff027819 */ /* 0x000fc60000011604 */
[----:B------:R-:W0:Y:S04]  /*0070*/  SHFL.IDX PT, R3, R0, RZ, 0x1f ;  /* 0x00001fff00037589 */ /* 0x000e2800000e0000 */
[----:B------:R-:W1:Y:S01]  /*0080*/  SHFL.IDX PT, R2, R2, RZ, 0x1f ;  /* 0x00001fff02027589 */ /* 0x000e6200000e0000 */
[----:B0-----:R-:W-:Y:S02]  /*0090*/  R2UR UR4, R3 ;  /* 0x00000000030472ca */ /* 0x001fe400000e0000 */
[----:B-1----:R-:W-:-:S11]  /*00a0*/  R2UR UR6, R2 ;  /* 0x00000000020672ca */ /* 0x002fd600000e0000 */
[----:B------:R-:W-:Y:S02]  /*00b0*/  USHF.R.S32.HI UR5, URZ, 0x1f, UR4 ;  /* 0x0000001f3f057899 */ /* 0x000fe40008011404 */
[----:B------:R-:W-:Y:S02]  /*00c0*/  ISETP.NE.OR P0, PT, RZ, UR4, !P0 ;  /* 0x00000004ff007c0c */ /* 0x000fe4000c705670 */
[----:B------:R-:W-:-:S04]  /*00d0*/  ULEA.HI UR5, UR5, UR4, URZ, 0x2 ;  /* 0x0000000405057291 */ /* 0x000fc8000f8f103f */
[----:B------:R-:W-:-:S04]  /*00e0*/  ULOP3.LUT UR5, UR5, 0xfffffffc, URZ, 0xc0, !UPT ;  /* 0xfffffffc05057892 */ /* 0x000fc8000f8ec03f */
[----:B------:R-:W-:-:S03]  /*00f0*/  UIADD3 UR8, UR4, -UR5, URZ ;  /* 0x8000000504087290 */ /* 0x000fc6000fffe03f */
[----:B------:R-:W-:Y:S09]  /*0100*/  @P0 BRA `(.L_x_1) ;  /* 0x0000000000200947 */ /* 0x000ff20003800000 */
[----:B------:R-:W-:Y:S02]  /*0110*/  ULDC.64 UR4, c[0x0][0x198] ;  /* 0x0000660000047ab9 */ /* 0x000fe40000000a00 */
[----:B------:R-:W-:Y:S02]  /*0120*/  UIADD3 UR10, UP0, UR4, 0xf0, URZ ;  /* 0x000000f0040a7890 */ /* 0x000fe4000ff1e03f */
[----:B------:R-:W-:Y:S02]  /*0130*/  UIADD3 UR4, UP1, UR4, 0x1f0, URZ ;  /* 0x000001f004047890 */ /* 0x000fe4000ff3e03f */
[----:B------:R-:W-:Y:S02]  /*0140*/  UIADD3.X UR11, URZ, UR5, URZ, UP0, !UPT ;  /* 0x000000053f0b7290 */ /* 0x000fe400087fe43f */
[----:B------:R-:W-:-:S07]  /*0150*/  UIADD3.X UR5, URZ, UR5, URZ, UP1, !UPT ;  /* 0x000000053f057290 */ /* 0x000fce0008ffe43f */
[----:B------:R0:W-:Y:S02]  /*0160*/  UTMACCTL.PF [UR10] ;  /* 0x000000000a0079b9 */ /* 0x0001e40008040000 */
[----:B------:R0:W-:Y:S02]  /*0170*/  UTMACCTL.PF [UR4] ;  /* 0x00000000040079b9 */ /* 0x0001e40008040000 */
[----:B0-----:R-:W-:Y:S01]  /*0180*/  NOP ;  /* 0x0000000000007918 */ /* 0x001fe20000000000 */
.L_x_1:
[----:B------:R-:W-:Y:S05]  /*0190*/  BSYNC B0 ;  /* 0x0000000000007941 */ /* 0x000fea0003800000 */
.L_x_0:
[----:B------:R-:W0:Y:S01]  /*01a0*/  SHFL.IDX PT, R3, R0, RZ, 0x1f ;  /* 0x00001fff00037589 */ /* 0x000e2200000e0000 */
[----:B------:R-:W-:Y:S01]  /*01b0*/  UISETP.NE.AND UP0, UPT, UR8, 0x3, UPT ;  /* 0x000000030800788c */ /* 0x000fe2000bf05270 */
[----:B------:R-:W-:Y:S01]  /*01c0*/  SHF.R.S32.HI R2, RZ, 0x1f, R4 ;  /* 0x0000001fff027819 */ /* 0x000fe20000011404 */
[----:B------:R-:W-:Y:S02]  /*01d0*/  UIADD3 UR10, UR6, -0x1, URZ ;  /* 0xffffffff060a7890 */ /* 0x000fe4000fffe03f */
[----:B------:R-:W-:Y:S01]  /*01e0*/  ISETP.NE.AND P1, PT, RZ, UR6, PT ;  /* 0x00000006ff007c0c */ /* 0x000fe2000bf25270 */
[----:B------:R-:W-:Y:S01]  /*01f0*/  UISETP.EQ.OR UP0, UPT, UR8, URZ, !UP0 ;  /* 0x0000003f0800728c */ /* 0x000fe2000c702670 */
[----:B------:R-:W-:Y:S01]  /*0200*/  LEA.HI R2, R2, R4, RZ, 0x7 ;  /* 0x0000000402027211 */ /* 0x000fe200078f38ff */
[----:B------:R-:W-:Y:S02]  /*0210*/  UISETP.GE.U32.AND UP1, UPT, UR10, 0x2, UPT ;  /* 0x000000020a00788c */ /* 0x000fe4000bf26070 */
[----:B------:R-:W-:-:S04]  /*0220*/  UISETP.EQ.AND UP0, UPT, UR6, URZ, UP0 ;  /* 0x0000003f0600728c */ /* 0x000fc80008702270 */
[----:B------:R-:W-:-:S04]  /*0230*/  USEL UR13, URZ, 0x1, !UP0 ;  /* 0x000000013f0d7887 */ /* 0x000fc8000c000000 */
[----:B------:R-:W-:Y:S01]  /*0240*/  USEL UR13, UR13, 0x2, UP1 ;  /* 0x000000020d0d7887 */ /* 0x000fe20008800000 */
[----:B0-----:R-:W-:-:S13]  /*0250*/  ISETP.NE.AND P0, PT, R3, RZ, PT ;  /* 0x000000ff0300720c */ /* 0x001fda0003f05270 */
[----:B------:R-:W-:Y:S05]  /*0260*/  @P0 BRA `(.L_x_2) ;  /* 0x0000000000700947 */ /* 0x000fea0003800000 */
[----:B------:R-:W0:Y:S01]  /*0270*/  S2UR UR9, SR_CgaCtaId ;  /* 0x00000000000979c3 */ /* 0x000e220000008800 */
[----:B------:R-:W-:Y:S01]  /*0280*/  UMOV UR4, 0x400 ;  /* 0x0000040000047882 */ /* 0x000fe20000000000 */
[----:B------:R-:W-:Y:S01]  /*0290*/  UMOV UR5, 0x1 ;  /* 0x0000000100057882 */ /* 0x000fe20000000000 */
[----:B------:R-:W-:Y:S01]  /*02a0*/  UMOV UR6, 0xa ;  /* 0x0000000a00067882 */ /* 0x000fe20000000000 */
[----:B------:R-:W-:Y:S01]  /*02b0*/  ELECT P0, URZ, PT ;  /* 0x00000000003f782f */ /* 0x000fe20003800000 */
[----:B------:R-:W-:-:S04]  /*02c0*/  UIADD3 UR6, -UR6, 0x100000, URZ ;  /* 0x0010000006067890 */ /* 0x000fc8000fffe13f */
[----:B------:R-:W-:Y:S02]  /*02d0*/  USHF.L.U32 UR7, UR6, 0xb, URZ ;  /* 0x0000000b06077899 */ /* 0x000fe4000800063f */
[----:B------:R-:W-:Y:S02]  /*02e0*/  USHF.L.U32 UR6, UR6, 0x1, URZ ;  /* 0x0000000106067899 */ /* 0x000fe4000800063f */
[----:B0-----:R-:W-:Y:S02]  /*02f0*/  ULEA UR9, UR9, UR4, 0x18 ;  /* 0x0000000409097291 */ /* 0x001fe4000f8ec03f */
[----:B------:R-:W-:-:S04]  /*0300*/  UIADD3 UR4, -UR5, 0x100000, URZ ;  /* 0x0010000005047890 */ /* 0x000fc8000fffe13f */
[----:B------:R-:W-:Y:S02]  /*0310*/  USHF.L.U32 UR5, UR4, 0xb, URZ ;  /* 0x0000000b04057899 */ /* 0x000fe4000800063f */
[----:B------:R-:W-:Y:S01]  /*0320*/  USHF.L.U32 UR4, UR4, 0x1, URZ ;  /* 0x0000000104047899 */ /* 0x000fe2000800063f */
[----:B------:R-:W0:Y:S11]  /*0330*/  FENCE.VIEW.ASYNC.S ;  /* 0x00000000000073c6 */ /* 0x000e360000000000 */
[----:B0-----:R0:W1:Y:S01]  /*0340*/  SYNCS.EXCH.64 URZ, [UR9], UR4 ;  /* 0x00000004093f75b2 */ /* 0x0010620008000100 */
[----:B------:R0:W2:Y:S01]  /*0350*/  SYNCS.EXCH.64 URZ, [UR9+0x38], UR6 ;  /* 0x00003806093f75b2 */ /* 0x0000a20008000100 */
[----:B------:R0:W3:Y:S01]  /*0360*/  SYNCS.EXCH.64 URZ, [UR9+0x8], UR4 ;  /* 0x00000804093f75b2 */ /* 0x0000e20008000100 */
[----:B------:R0:W4:Y:S01]  /*0370*/  SYNCS.EXCH.64 URZ, [UR9+0x40], UR6 ;  /* 0x00004006093f75b2 */ /* 0x0001220008000100 */
[----:B------:R0:W0:Y:S01]  /*0380*/  SYNCS.EXCH.64 URZ, [UR9+0x10], UR4 ;  /* 0x00001004093f75b2 */ /* 0x0000220008000100 */
        /* <DEDUP_REMOVED lines=9> */
[----:B------:R-:W-:Y:S01]  /*0420*/  NOP ;  /* 0x0000000000007918 */ /* 0x000fe20000000000 */
.L_x_2:
[----:B------:R-:W5:Y:S01]  /*0430*/  SHFL.IDX PT, R0, R0, RZ, 0x1f ;  /* 0x00001fff00007589 */ /* 0x000f6200000e0000 */
[----:B0-----:R-:W0:Y:S01]  /*0440*/  S2UR UR9, SR_CTAID.X ;  /* 0x00000000000979c3 */ /* 0x001e220000002500 */
[----:B------:R-:W-:Y:S02]  /*0450*/  LOP3.LUT R2, R2, 0xffffff80, RZ, 0xc0, !PT ;  /* 0xffffff8002027812 */ /* 0x000fe400078ec0ff */
[----:B------:R-:W-:Y:S02]  /*0460*/  ELECT P0, URZ, PT ;  /* 0x00000000003f782f */ /* 0x000fe40003800000 */
[----:B------:R-:W-:Y:S01]  /*0470*/  SHF.R.S32.HI R8, RZ, 0x1f, R3 ;  /* 0x0000001fff087819 */ /* 0x000fe20000011403 */
[----:B------:R-:W-:Y:S01]  /*0480*/  ULDC UR4, c[0x0][0x150] ;  /* 0x0000540000047ab9 */ /* 0x000fe20000000800 */
[----:B------:R-:W-:Y:S01]  /*0490*/  NOP ;  /* 0x0000000000007918 */ /* 0x000fe20000000000 */
[----:B------:R-:W-:Y:S01]  /*04a0*/  IMAD.IADD R4, R4, 0x1, -R2 ;  /* 0x0000000104047824 */ /* 0x000fe200078e0a02 */
[----:B------:R-:W-:Y:S01]  /*04b0*/  LEA.HI R8, R8, R3, RZ, 0x2 ;  /* 0x0000000308087211 */ /* 0x000fe200078f10ff */
[----:B------:R-:W1:Y:S01]  /*04c0*/  S2R R2, SR_CTAID.Y ;  /* 0x0000000000027919 */ /* 0x000e620000002600 */
[----:B------:R-:W2:Y:S01]  /*04d0*/  LDC R9, c[0x0][0x144] ;  /* 0x00005100ff097b82 */ /* 0x000ea20000000800 */
[----:B------:R-:W-:Y:S01]  /*04e0*/  NOP ;  /* 0x0000000000007918 */ /* 0x000fe20000000000 */
[----:B------:R-:W-:-:S02]  /*04f0*/  SHF.R.S32.HI R5, RZ, 0x1f, R4 ;  /* 0x0000001fff057819 */ /* 0x000fc40000011404 */
[----:B------:R-:W-:Y:S02]  /*0500*/  LOP3.LUT R8, R8, 0x3ffffffc, RZ, 0xc0, !PT ;  /* 0x3ffffffc08087812 */ /* 0x000fe400078ec0ff */
[----:B------:R-:W-:Y:S02]  /*0510*/  LEA.HI R5, R5, R4, RZ, 0x3 ;  /* 0x0000000405057211 */ /* 0x000fe400078f18ff */
[----:B------:R-:W3:Y:S01]  /*0520*/  LDC R11, c[0x0][0x148] ;  /* 0x00005200ff0b7b82 */ /* 0x000ee20000000800 */
[----:B------:R-:W-:Y:S01]  /*0530*/  IMAD.IADD R8, R3, 0x1, -R8 ;  /* 0x0000000103087824 */ /* 0x000fe200078e0a08 */
[--C-:B------:R-:W-:Y:S02]  /*0540*/  SHF.R.S32.HI R6, RZ, 0x3, R5.reuse ;  /* 0x00000003ff067819 */ /* 0x100fe40000011405 */
[----:B------:R-:W-:Y:S02]  /*0550*/  SHF.R.S32.HI R5, RZ, 0x1f, R5 ;  /* 0x0000001fff057819 */ /* 0x000fe40000011405 */
[----:B-----5:R-:W-:-:S02]  /*0560*/  ISETP.NE.OR P0, PT, R0, RZ, !P0 ;  /* 0x000000ff0000720c */ /* 0x020fc40004705670 */
[----:B------:R-:W-:Y:S02]  /*0570*/  LEA.HI R5, R5, R6, RZ, 0x2 ;  /* 0x0000000605057211 */ /* 0x000fe400078f10ff */
[----:B0-----:R-:W-:Y:S02]  /*0580*/  I2FP.F32.U32 R0, UR9 ;  /* 0x0000000900007c45 */ /* 0x001fe40008201000 */
[----:B------:R-:W-:-:S03]  /*0590*/  LOP3.LUT R5, R5, 0xfffffffc, RZ, 0xc0, !PT ;  /* 0xfffffffc05057812 */ /* 0x000fc600078ec0ff */
[----:B------:R-:W-:Y:S01]  /*05a0*/  FMUL R7, R0, UR4 ;  /* 0x0000000400077c20 */ /* 0x000fe20008400000 */
[----:B------:R-:W-:Y:S01]  /*05b0*/  ULDC UR4, c[0x0][0x154] ;  /* 0x0000550000047ab9 */ /* 0x000fe20000000800 */
[----:B------:R-:W-:Y:S02]  /*05c0*/  IMAD.IADD R5, R6, 0x1, -R5 ;  /* 0x0000000106057824 */ /* 0x000fe400078e0a05 */
[----:B------:R-:W-:Y:S01]  /*05d0*/  VOTEU.ALL UP0, P0 ;  /* 0x00000000003f7886 */ /* 0x000fe20000000000 */
[----:B------:R-:W-:Y:S01]  /*05e0*/  VOTEU.ALL UP1, P0 ;  /* 0x00000000003f7886 */ /* 0x000fe20000020000 */
[----:B------:R-:W0:Y:S01]  /*05f0*/  F2I.U32.TRUNC.NTZ R7, R7 ;  /* 0x0000000700077305 */ /* 0x000e22000020f000 */
[----:B------:R-:W-:Y:S01]  /*0600*/  IMAD R5, R8, 0x4, R5 ;  /* 0x0000000408057824 */ /* 0x000fe200078e0205 */
[----:B-1----:R-:W-:Y:S01]  /*0610*/  I2FP.F32.U32 R8, R2 ;  /* 0x0000000200087245 */ /* 0x002fe20000201000 */
[----:B------:R-:W1:Y:S01]  /*0620*/  @!UP0 S2UR UR7, SR_CgaCtaId ;  /* 0x00000000000789c3 */ /* 0x000e620000008800 */
[----:B------:R-:W-:-:S02]  /*0630*/  @!UP0 UMOV UR6, 0x400 ;  /* 0x0000040000068882 */ /* 0x000fc40000000000 */
[----:B------:R-:W-:Y:S01]  /*0640*/  SHF.R.S32.HI R0, RZ, 0x1f, R5 ;  /* 0x0000001fff007819 */ /* 0x000fe20000011405 */
[----:B------:R-:W-:Y:S01]  /*0650*/  FMUL R8, R8, UR4 ;  /* 0x0000000408087c20 */ /* 0x000fe20008400000 */
[----:B------:R-:W-:Y:S02]  /*0660*/  UMOV UR4, 0x20 ;  /* 0x0000002000047882 */ /* 0x000fe40000000000 */
[----:B------:R-:W-:Y:S01]  /*0670*/  LEA.HI R0, R0, R5, RZ, 0x2 ;  /* 0x0000000500007211 */ /* 0x000fe200078f10ff */
[----:B------:R-:W-:-:S04]  /*0680*/  @!UP0 UIADD3 UR4, -UR4, 0x100000, URZ ;  /* 0x0010000004048890 */ /* 0x000fc8000fffe13f */
[----:B------:R-:W-:Y:S02]  /*0690*/  @!UP0 USHF.L.U32 UR5, UR4, 0xb, URZ ;  /* 0x0000000b04058899 */ /* 0x000fe4000800063f */
[----:B------:R-:W-:Y:S01]  /*06a0*/  @!UP0 USHF.L.U32 UR4, UR4, 0x1, URZ ;  /* 0x0000000104048899 */ /* 0x000fe2000800063f */
[----:B------:R-:W5:Y:S01]  /*06b0*/  F2I.U32.TRUNC.NTZ R8, R8 ;  /* 0x0000000800087305 */ /* 0x000f62000020f000 */
[----:B------:R-:W-:Y:S01]  /*06c0*/  LOP3.LUT R6, R0, 0xfffffffc, RZ, 0xc0, !PT ;  /* 0xfffffffc00067812 */ /* 0x000fe200078ec0ff */
[----:B0-----:R-:W-:-:S04]  /*06d0*/  IMAD.MOV R10, RZ, RZ, -R7 ;  /* 0x000000ffff0a7224 */ /* 0x001fc800078e0a07 */
[----:B--2---:R-:W-:Y:S02]  /*06e0*/  IMAD R0, R9, R10, UR9 ;  /* 0x0000000909007e24 */ /* 0x004fe4000f8e020a */
[C---:B------:R-:W-:Y:S02]  /*06f0*/  IMAD.IADD R7, R5.reuse, 0x1, -R6 ;  /* 0x0000000105077824 */ /* 0x040fe400078e0a06 */
[----:B------:R-:W-:-:S03]  /*0700*/  IMAD.SHL.U32 R6, R5, 0x4, RZ ;  /* 0x0000000405067824 */ /* 0x000fc600078e00ff */
[----:B------:R-:W-:Y:S01]  /*0710*/  ISETP.NE.AND P2, PT, R7, R0, PT ;  /* 0x000000000700720c */ /* 0x000fe20003f45270 */
[----:B-1----:R-:W-:Y:S01]  /*0720*/  @!UP0 ULEA UR6, UR7, UR6, 0x18 ;  /* 0x0000000607068291 */ /* 0x002fe2000f8ec03f */
[----:B------:R-:W-:Y:S01]  /*0730*/  LOP3.LUT R13, R5, 0xc, R6, 0x78, !PT ;  /* 0x0000000c050d7812 */ /* 0x000fe200078e7806 */
[----:B-----5:R-:W-:Y:S01]  /*0740*/  IMAD.MOV R12, RZ, RZ, -R8 ;  /* 0x000000ffff0c7224 */ /* 0x020fe200078e0a08 */
[----:B------:R-:W0:Y:S01]  /*0750*/  LDC R7, c[0x0][0x140] ;  /* 0x00005000ff077b82 */ /* 0x000e220000000800 */
[----:B------:R-:W-:Y:S01]  /*0760*/  VOTEU.ALL UP0, P0 ;  /* 0x00000000003f7886 */ /* 0x000fe20000000000 */
[----:B------:R-:W-:Y:S01]  /*0770*/  LOP3.LUT P0, RZ, R4, 0x7, RZ, 0xc0, !PT ;  /* 0x0000000704ff7812 */ /* 0x000fe2000780c0ff */
[----:B---3--:R-:W-:Y:S01]  /*0780*/  IMAD R6, R11, R12, R2 ;  /* 0x0000000c0b067224 */ /* 0x008fe200078e0202 */
[----:B------:R1:W-:Y:S01]  /*0790*/  STL [R1+0x458], R13 ;  /* 0x0004580d01007387 */ /* 0x0003e20000100800 */
[----:B------:R-:W-:Y:S01]  /*07a0*/  IMAD.MOV.U32 R4, RZ, RZ, 0x1 ;  /* 0x00000001ff047424 */ /* 0x000fe200078e00ff */
[----:B------:R-:W-:-:S03]  /*07b0*/  ISETP.LT.U32.AND P0, PT, R13, 0x8, !P0 ;  /* 0x000000080d00780c */ /* 0x000fc60004701070 */
[----:B------:R-:W-:Y:S01]  /*07c0*/  @P2 SHF.R.S32.HI R5, RZ, 0x1f, R13 ;  /* 0x0000001fff052819 */ /* 0x000fe2000001140d */
[----:B------:R-:W2:Y:S02]  /*07d0*/  FENCE.VIEW.ASYNC.S ;  /* 0x00000000000073c6 */ /* 0x000ea40000000000 */
[----:B--2---:R1:W2:Y:S01]  /*07e0*/  @!UP0 SYNCS.EXCH.64 URZ, [UR6+0x80], UR4 ;  /* 0x00008004063f85b2 */ /* 0x0042a20008000100 */
[----:B------:R-:W-:-:S04]  /*07f0*/  @P2 LEA.HI R5, R5, R13, RZ, 0x2 ;  /* 0x0000000d05052211 */ /* 0x000fc800078f10ff */
[----:B------:R-:W-:-:S04]  /*0800*/  @P2 SHF.R.S32.HI R5, RZ, 0x2, R5 ;  /* 0x00000002ff052819 */ /* 0x000fc80000011405 */
[----:B------:R-:W-:Y:S02]  /*0810*/  @P2 ISETP.NE.AND P3, PT, R5, R6, PT ;  /* 0x000000060500220c */ /* 0x000fe40003f65270 */
[----:B------:R-:W-:Y:S02]  /*0820*/  SEL R5, RZ, 0x1, !P0 ;  /* 0x00000001ff057807 */ /* 0x000fe40004000000 */
[----:B------:R-:W-:Y:S01]  /*0830*/  @P2 SEL R4, RZ, 0x1, P3 ;  /* 0x00000001ff042807 */ /* 0x000fe20001800000 */
[----:B------:R1:W3:Y:S01]  /*0840*/  @!UP1 SYNCS.EXCH.64 URZ, [UR6+0x88], UR4 ;  /* 0x00008804063f95b2 */ /* 0x0002e20008000100 */
[----:B0-----:R-:W-:Y:S01]  /*0850*/  ISETP.EQ.U32.AND P5, PT, R7, 0x1, PT ;  /* 0x000000010700780c */ /* 0x001fe20003fa2070 */
[----:B------:R-:W-:Y:S01]  /*0860*/  NOP ;  /* 0x0000000000007918 */ /* 0x000fe20000000000 */
[----:B------:R-:W-:-:S05]  /*0870*/  LOP3.LUT R4, R4, R5, RZ, 0xc0, !PT ;  /* 0x0000000504047212 */ /* 0x000fca00078ec0ff */
[----:B------:R1:W-:Y:S06]  /*0880*/  STL [R1+0x454], R4 ;  /* 0x0004540401007387 */ /* 0x0003ec0000100800 */
[----:B--23--:R-:W-:Y:S05]  /*0890*/  @!P5 BRA `(.L_x_3) ;  /* 0x000000000008d947 */ /* 0x00cfea0003800000 */
[----:B----4-:R-:W-:Y:S01]  /*08a0*/  UCGABAR_ARV ;  /* 0x00000000000079c7 */ /* 0x010fe20008000000 */
[----:B------:R-:W-:Y:S05]  /*08b0*/  BRA `(.L_x_4) ;  /* 0x0000000000047947 */ /* 0x000fea0003800000 */
.L_x_3:
[----:B----4-:R-:W-:Y:S01]  /*08c0*/  NOP ;  /* 0x0000000000007918 */ /* 0x010fe20000000000 */
.L_x_4:
[----:B------:R-:W0:Y:S01]  /*08d0*/  LDC R3, c[0x0][0x65c] ;  /* 0x00019700ff037b82 */ /* 0x000e220000000800 */
[----:B-1----:R-:W-:Y:S02]  /*08e0*/  IMAD.U32 R4, RZ, RZ, UR9 ;  /* 0x00000009ff047e24 */ /* 0x002fe4000f8e00ff */
[----:B------:R-:W-:Y:S01]  /*08f0*/  IMAD.MOV.U32 R5, RZ, RZ, RZ ;  /* 0x000000ffff057224 */ /* 0x000fe200078e00ff */
[----:B0-----:R-:W-:-:S13]  /*0900*/  ISETP.NE.AND P4, PT, R3, 0x1, PT ;  /* 0x000000010300780c */ /* 0x001fda0003f85270 */
[----:B------:R-:W0:Y:S01]  /*0910*/  @P4 LDC R7, c[0x0][0x10] ;  /* 0x00000400ff074b82 */ /* 0x000e220000000800 */
[----:B------:R-:W-:Y:S02]  /*0920*/  @P4 IMAD.MOV.U32 R3, RZ, RZ, RZ ;  /* 0x000000ffff034224 */ /* 0x000fe400078e00ff */
[----:B------:R-:W-:-:S05]  /*0930*/  @P4 IMAD.MOV.U32 R13, RZ, RZ, RZ ;  /* 0x000000ffff0d4224 */ /* 0x000fca00078e00ff */
[----:B------:R-:W1:Y:S01]  /*0940*/  @!P4 LDC R9, c[0x0][0xc] ;  /* 0x00000300ff09cb82 */ /* 0x000e620000000800 */
[----:B0-----:R-:W-:-:S04]  /*0950*/  @P4 IMAD.WIDE.U32 R6, R7, UR9, R2 ;  /* 0x0000000907064c25 */ /* 0x001fc8000f8e0002 */
[----:B------:R-:W-:Y:S02]  /*0960*/  @P4 IMAD.MOV.U32 R10, RZ, RZ, R6 ;  /* 0x000000ffff0a4224 */ /* 0x000fe400078e0006 */
[----:B------:R-:W-:Y:S02]  /*0970*/  @P4 IMAD.IADD R15, R7, 0x1, R13 ;  /* 0x00000001070f4824 */ /* 0x000fe400078e020d */
[----:B-1----:R-:W-:-:S04]  /*0980*/  @!P4 IMAD.WIDE.U32 R4, R2, R9, R4 ;  /* 0x000000090204c225 */ /* 0x002fc800078e0004 */
[----:B------:R-:W-:Y:S02]  /*0990*/  @!P4 IMAD.MOV.U32 R10, RZ, RZ, R4 ;  /* 0x000000ffff0ac224 */ /* 0x000fe400078e0004 */
[----:B------:R-:W-:-:S03]  /*09a0*/  @!P4 IMAD.MOV.U32 R15, RZ, RZ, R5 ;  /* 0x000000ffff0fc224 */ /* 0x000fc600078e0005 */
[----:B------:R0:W-:Y:S04]  /*09b0*/  STL [R1+0x460], R10 ;  /* 0x0004600a01007387 */ /* 0x0001e80000100800 */
[----:B------:R0:W-:Y:S01]  /*09c0*/  STL [R1+0x45c], R15 ;  /* 0x00045c0f01007387 */ /* 0x0001e20000100800 */
[----:B------:R-:W-:Y:S05]  /*09d0*/  @!P5 BRA `(.L_x_5) ;  /* 0x00000000000cd947 */ /* 0x000fea0003800000 */
[----:B------:R-:W-:Y:S01]  /*09e0*/  UCGABAR_WAIT ;  /* 0x0000000000007dc7 */ /* 0x000fe20008000000 */
[----:B------:R-:W-:Y:S01]  /*09f0*/  CCTL.IVALL ;  /* 0x00000000ff00798f */ /* 0x000fe20002000000 */
[----:B------:R-:W-:Y:S05]  /*0a00*/  BRA `(.L_x_6) ;  /* 0x0000000000047947 */ /* 0x000fea0003800000 */
.L_x_5:
[----:B------:R-:W-:Y:S06]  /*0a10*/  BAR.SYNC.DEFER_BLOCKING 0x0 ;  /* 0x0000000000007b1d */ /* 0x000fec0000010000 */
.L_x_6:
[----:B------:R-:W-:Y:S05]  /*0a20*/  @!P1 BRA `(.L_x_7) ;  /* 0x0000023400049947 */ /* 0x000fea0003800000 */
[----:B------:R-:W-:-:S06]  /*0a30*/  UISETP.GT.U32.AND UP0, UPT, UR10, 0x1, UPT ;  /* 0x000000010a00788c */ /* 0x000fcc000bf04070 */
[----:B------:R-:W-:-:S13]  /*0a40*/  PLOP3.LUT P0, PT, PT, PT, UP0, 0x80, 0x0 ;  /* 0x000000000000781c */ /* 0x000fda0003f0f008 */
[----:B------:R-:W-:Y:S05]  /*0a50*/  @P0 EXIT ;  /* 0x000000000000094d */ /* 0x000fea0003800000 */
[----:B------:R-:W-:Y:S01]  /*0a60*/  IMAD.MOV.U32 R6, RZ, RZ, -0x1 ;  /* 0xffffffffff067424 */ /* 0x000fe200078e00ff */
[----:B------:R-:W-:Y:S01]  /*0a70*/  ULDC.64 UR4, c[0x0][0x650] ;  /* 0x0001940000047ab9 */ /* 0x000fe20000000a00 */
[----:B------:R-:W-:Y:S01]  /*0a80*/  IMAD.MOV.U32 R5, RZ, RZ, -0x1 ;  /* 0xffffffffff057424 */ /* 0x000fe200078e00ff */
[----:B------:R-:W-:Y:S01]  /*0a90*/  ISETP.GE.U32.AND P0, PT, R10, UR4, PT ;  /* 0x000000040a007c0c */ /* 0x000fe2000bf06070 */
[----:B------:R-:W-:Y:S01]  /*0aa0*/  UMOV UR10, 0xffffffff ;  /* 0xffffffff000a7882 */ /* 0x000fe20000000000 */
[----:B------:R1:W-:Y:S01]  /*0ab0*/  STL [R1+0x468], R6 ;  /* 0x0004680601007387 */ /* 0x0003e20000100800 */
[----:B------:R-:W-:Y:S02]  /*0ac0*/  PRMT R4, RZ, 0x7610, R4 ;  /* 0x00007610ff047816 */ /* 0x000fe40000000004 */
[----:B------:R-:W-:Y:S01]  /*0ad0*/  ISETP.GE.U32.AND.EX P0, PT, R15, UR5, PT, P0 ;  /* 0x000000050f007c0c */ /* 0x000fe2000bf06100 */
[----:B------:R1:W-:-:S12]  /*0ae0*/  STL [R1+0x464], R5 ;  /* 0x0004640501007387 */ /* 0x0003d80000100800 */
[----:B-1----:R-:W-:Y:S05]  /*0af0*/  @P0 BRA `(.L_x_8) ;  /* 0x00000004003c0947 */ /* 0x002fea0003800000 */
[----:B------:R-:W-:Y:S01]  /*0b00*/  ULDC.64 UR14, c[0x0][0x628] ;  /* 0x00018a00000e7ab9 */ /* 0x000fe20000000a00 */
[----:B------:R-:W1:Y:S01]  /*0b10*/  LDC.64 R8, c[0x0][0x620] ;  /* 0x00018800ff087b82 */ /* 0x000e620000000a00 */
[----:B------:R-:W-:Y:S01]  /*0b20*/  ISETP.NE.U32.AND P0, PT, RZ, UR14, PT ;  /* 0x0000000eff007c0c */ /* 0x000fe2000bf05070 */
[----:B------:R-:W-:Y:S01]  /*0b30*/  ULDC UR11, c[0x0][0x630] ;  /* 0x00018c00000b7ab9 */ /* 0x000fe20000000800 */
[----:B------:R-:W-:Y:S02]  /*0b40*/  R2UR UR4, R10 ;  /* 0x000000000a0472ca */ /* 0x000fe400000e0000 */
[----:B------:R-:W-:Y:S02]  /*0b50*/  ISETP.NE.AND.EX P0, PT, RZ, UR15, PT, P0 ;  /* 0x0000000fff007c0c */ /* 0x000fe4000bf05300 */
[----:B------:R-:W-:-:S11]  /*0b60*/  R2UR UR5, R15 ;  /* 0x000000000f0572ca */ /* 0x000fd600000e0000 */
[----:B------:R-:W-:Y:S05]  /*0b70*/  @!P0 BRA `(.L_x_9) ;  /* 0x0000000000308947 */ /* 0x000fea0003800000 */
[----:B------:R-:W-:Y:S01]  /*0b80*/  R2UR UR4, R10 ;  /* 0x000000000a0472ca */ /* 0x000fe200000e0000 */
[----:B------:R-:W-:Y:S01]  /*0b90*/  ULDC UR8, c[0x0][0x634] ;  /* 0x00018d0000087ab9 */ /* 0x000fe20000000800 */
[----:B------:R-:W-:-:S11]  /*0ba0*/  R2UR UR10, R15 ;  /* 0x000000000f0a72ca */ /* 0x000fd600000e0000 */
[----:B------:R-:W-:-:S04]  /*0bb0*/  UIADD3 UR8, UP0, UR4, UR8, URZ ;  /* 0x0000000804087290 */ /* 0x000fc8000ff1e03f */
[----:B------:R-:W-:-:S04]  /*0bc0*/  UIADD3.X UR10, URZ, UR10, URZ, UP0, !UPT ;  /* 0x0000000a3f0a7290 */ /* 0x000fc800087fe43f */
[----:B------:R-:W-:-:S04]  /*0bd0*/  UIMAD.WIDE.U32 UR4, UR10, UR14, URZ ;  /* 0x0000000e0a0472a5 */ /* 0x000fc8000f8e003f */
[----:B------:R-:W-:Y:S02]  /*0be0*/  UIMAD.WIDE.U32 UR6, UP0, UR8, UR15, UR4 ;  /* 0x0000000f080672a5 */ /* 0x000fe4000f800004 */
[----:B------:R-:W-:Y:S02]  /*0bf0*/  UIMAD.WIDE.U32 UR4, UR8, UR14, URZ ;  /* 0x0000000e080472a5 */ /* 0x000fe4000f8e003f */
[----:B------:R-:W-:Y:S02]  /*0c00*/  UIADD3.X UR9, URZ, URZ, URZ, UP0, !UPT ;  /* 0x0000003f3f097290 */ /* 0x000fe400087fe43f */
[----:B------:R-:W-:Y:S01]  /*0c10*/  UIADD3 URZ, UP0, UR5, UR6, URZ ;  /* 0x00000006053f7290 */ /* 0x000fe2000ff1e03f */
[----:B------:R-:W-:-:S03]  /*0c20*/  UMOV UR8, UR7 ;  /* 0x0000000700087c82 */ /* 0x000fc60008000000 */
[----:B------:R-:W-:-:S12]  /*0c30*/  UIMAD.WIDE.U32.X UR4, UR10, UR15, UR8, UP0 ;  /* 0x0000000f0a0472a5 */ /* 0x000fd800080e0408 */
.L_x_9:
[----:B------:R-:W-:Y:S01]  /*0c40*/  USHF.R.U64 UR10, UR4, UR11, UR5 ;  /* 0x0000000b040a7299 */ /* 0x000fe20008001205 */
[----:B------:R-:W2:Y:S01]  /*0c50*/  LDC.64 R20, c[0x0][0x640] ;  /* 0x00019000ff147b82 */ /* 0x000ea20000000a00 */
[----:B------:R-:W-:Y:S01]  /*0c60*/  USHF.R.U32.HI UR4, URZ, UR11, UR5 ;  /* 0x0000000b3f047299 */ /* 0x000fe20008011605 */
[----:B------:R-:W-:Y:S02]  /*0c70*/  IMAD.MOV.U32 R4, RZ, RZ, R10 ;  /* 0x000000ffff047224 */ /* 0x000fe400078e000a */
[----:B------:R-:W-:Y:S01]  /*0c80*/  IMAD R25, R11, R12, R2 ;  /* 0x0000000c0b197224 */ /* 0x000fe200078e0202 */
[----:B------:R-:W-:Y:S01]  /*0c90*/  IADD3 R3, P0, RZ, -UR10, RZ ;  /* 0x8000000aff037c10 */ /* 0x000fe2000ff1e0ff */
[----:B------:R-:W-:Y:S02]  /*0ca0*/  IMAD.MOV.U32 R11, RZ, RZ, 0x1 ;  /* 0x00000001ff0b7424 */ /* 0x000fe400078e00ff */
[----:B------:R-:W0:Y:S02]  /*0cb0*/  LDC R14, c[0x0][0x618] ;  /* 0x00018600ff0e7b82 */ /* 0x000e240000000800 */
[----:B------:R-:W-:-:S04]  /*0cc0*/  IMAD.X R5, RZ, RZ, ~UR4, P0 ;  /* 0x80000004ff057e24 */ /* 0x000fc800080e06ff */
[-C--:B-1----:R-:W-:Y:S02]  /*0cd0*/  IMAD R6, R5, R8.reuse, RZ ;  /* 0x0000000805067224 */ /* 0x082fe400078e02ff */
[----:B------:R-:W1:Y:S01]  /*0ce0*/  LDC R16, c[0x0][0x608] ;  /* 0x00018200ff107b82 */ /* 0x000e620000000800 */
[----:B------:R-:W-:Y:S02]  /*0cf0*/  IMAD.MOV.U32 R5, RZ, RZ, R15 ;  /* 0x000000ffff057224 */ /* 0x000fe400078e000f */
[----:B------:R-:W-:-:S05]  /*0d00*/  IMAD.WIDE.U32 R4, R3, R8, R4 ;  /* 0x0000000803047225 */ /* 0x000fca00078e0004 */
[----:B------:R-:W3:Y:S01]  /*0d10*/  LDC R18, c[0x0][0x658] ;  /* 0x00019600ff127b82 */ /* 0x000ee20000000800 */
[----:B------:R-:W-:Y:S01]  /*0d20*/  IMAD R3, R3, R9, R6 ;  /* 0x0000000903037224 */ /* 0x000fe200078e0206 */
[----:B--2---:R-:W-:-:S03]  /*0d30*/  ISETP.NE.U32.AND P0, PT, R20, RZ, PT ;  /* 0x000000ff1400720c */ /* 0x004fc60003f05070 */
[----:B------:R-:W-:Y:S01]  /*0d40*/  IMAD.IADD R3, R5, 0x1, R3 ;  /* 0x0000000105037824 */ /* 0x000fe200078e0203 */
[----:B------:R-:W-:Y:S01]  /*0d50*/  ISETP.NE.AND.EX P0, PT, R21, RZ, PT, P0 ;  /* 0x000000ff1500720c */ /* 0x000fe20003f05300 */
[----:B------:R-:W-:Y:S01]  /*0d60*/  IMAD.MOV.U32 R5, RZ, RZ, -0x1 ;  /* 0xffffffffff057424 */ /* 0x000fe200078e00ff */
[----:B------:R-:W2:Y:S02]  /*0d70*/  LDC R13, c[0x0][0x600] ;  /* 0x00018000ff0d7b82 */ /* 0x000ea40000000800 */
[-CC-:B0-----:R-:W-:Y:S02]  /*0d80*/  SHF.R.U64 R10, R4, R14.reuse, R3.reuse ;  /* 0x0000000e040a7219 */ /* 0x181fe40000001203 */
[----:B------:R-:W-:-:S04]  /*0d90*/  SHF.R.U32.HI R3, RZ, R14, R3 ;  /* 0x0000000eff037219 */ /* 0x000fc80000011603 */
[----:B------:R-:W0:Y:S01]  /*0da0*/  LDC R15, c[0x0][0x648] ;  /* 0x00019200ff0f7b82 */ /* 0x000e220000000800 */
[-CC-:B-1----:R-:W-:Y:S02]  /*0db0*/  SHF.R.U64 R23, R10, R16.reuse, R3.reuse ;  /* 0x000000100a177219 */ /* 0x182fe40000001203 */
[----:B------:R-:W-:-:S05]  /*0dc0*/  SHF.R.U32.HI R3, RZ, R16, R3 ;  /* 0x00000010ff037219 */ /* 0x000fca0000011603 */
[----:B------:R-:W1:Y:S01]  /*0dd0*/  LDC R17, c[0x0][0x638] ;  /* 0x00018e00ff117b82 */ /* 0x000e620000000800 */
[-C--:B---3--:R-:W-:Y:S02]  /*0de0*/  SHF.L.U32 R2, R5, R18.reuse, RZ ;  /* 0x0000001205027219 */ /* 0x088fe400000006ff */
[--C-:B------:R-:W-:Y:S02]  /*0df0*/  SHF.R.U64 R12, R23, R18, R3.reuse ;  /* 0x00000012170c7219 */ /* 0x100fe40000001203 */
[----:B------:R-:W-:Y:S02]  /*0e00*/  LOP3.LUT R8, RZ, R2, RZ, 0x33, !PT ;  /* 0x00000002ff087212 */ /* 0x000fe400078e33ff */
[----:B------:R-:W-:Y:S01]  /*0e10*/  SHF.R.U32.HI R3, RZ, R18, R3 ;  /* 0x00000012ff037219 */ /* 0x000fe20000011603 */
[----:B------:R-:W3:Y:S01]  /*0e20*/  LDC R19, c[0x0][0x610] ;  /* 0x00018400ff137b82 */ /* 0x000ee20000000800 */
[----:B------:R-:W-:Y:S01]  /*0e30*/  IMAD.MOV.U32 R2, RZ, RZ, R12 ;  /* 0x000000ffff027224 */ /* 0x000fe200078e000c */
[----:B------:R-:W-:Y:S06]  /*0e40*/  @!P0 BRA `(.L_x_10) ;  /* 0x0000000000288947 */ /* 0x000fec0003800000 */
[----:B------:R-:W4:Y:S02]  /*0e50*/  LDC R7, c[0x0][0x64c] ;  /* 0x00019300ff077b82 */ /* 0x000f240000000800 */
[----:B----4-:R-:W-:-:S05]  /*0e60*/  IADD3 R7, P0, R12, R7, RZ ;  /* 0x000000070c077210 */ /* 0x010fca0007f1e0ff */
[----:B------:R-:W-:-:S04]  /*0e70*/  IMAD.X R9, RZ, RZ, R3, P0 ;  /* 0x000000ffff097224 */ /* 0x000fc800000e0603 */
[----:B------:R-:W-:-:S04]  /*0e80*/  IMAD.WIDE.U32 R2, R9, R20, RZ ;  /* 0x0000001409027225 */ /* 0x000fc800078e00ff */
[----:B------:R-:W-:-:S04]  /*0e90*/  IMAD.WIDE.U32 R4, P0, R7, R21, R2 ;  /* 0x0000001507047225 */ /* 0x000fc80007800002 */
[----:B------:R-:W-:-:S04]  /*0ea0*/  IMAD.WIDE.U32 R2, R7, R20, RZ ;  /* 0x0000001407027225 */ /* 0x000fc800078e00ff */
[----:B------:R-:W-:Y:S01]  /*0eb0*/  IMAD.X R7, RZ, RZ, RZ, P0 ;  /* 0x000000ffff077224 */ /* 0x000fe200000e06ff */
[----:B------:R-:W-:Y:S01]  /*0ec0*/  IADD3 RZ, P0, R3, R4, RZ ;  /* 0x0000000403ff7210 */ /* 0x000fe20007f1e0ff */
[----:B------:R-:W-:-:S04]  /*0ed0*/  IMAD.MOV.U32 R6, RZ, RZ, R5 ;  /* 0x000000ffff067224 */ /* 0x000fc800078e0005 */
[----:B------:R-:W-:-:S08]  /*0ee0*/  IMAD.WIDE.U32.X R2, R9, R21, R6, P0 ;  /* 0x0000001509027225 */ /* 0x000fd000000e0406 */
.L_x_10:
[----:B0-----:R-:W-:Y:S01]  /*0ef0*/  SHF.R.U64 R4, R2, R15, R3 ;  /* 0x0000000f02047219 */ /* 0x001fe20000001203 */
[----:B--2---:R-:W-:Y:S01]  /*0f00*/  VIADD R5, R13, 0xffffffff ;  /* 0xffffffff0d057836 */ /* 0x004fe20000000000 */
[----:B------:R-:W-:Y:S02]  /*0f10*/  SHF.L.U32 R2, R11, R18, RZ ;  /* 0x000000120b027219 */ /* 0x000fe400000006ff */
[----:B------:R-:W-:Y:S01]  /*0f20*/  LOP3.LUT R3, R23, R8, RZ, 0xc0, !PT ;  /* 0x0000000817037212 */ /* 0x000fe200078ec0ff */
[----:B------:R-:W-:Y:S01]  /*0f30*/  IMAD.MOV R6, RZ, RZ, -R4 ;  /* 0x000000ffff067224 */ /* 0x000fe200078e0a04 */
[----:B------:R-:W-:Y:S02]  /*0f40*/  SEL R0, R0, R25, !P4 ;  /* 0x0000001900007207 */ /* 0x000fe40006000000 */
[----:B------:R-:W-:Y:S01]  /*0f50*/  LOP3.LUT R5, R10, R5, RZ, 0xc0, !PT ;  /* 0x000000050a057212 */ /* 0x000fe200078ec0ff */
[----:B------:R-:W-:Y:S02]  /*0f60*/  IMAD R3, R2, R4, R3 ;  /* 0x0000000402037224 */ /* 0x000fe400078e0203 */
[----:B-1----:R-:W-:-:S02]  /*0f70*/  IMAD R2, R6, R17, R12 ;  /* 0x0000001106027224 */ /* 0x002fc400078e020c */
[----:B---3--:R-:W-:Y:S02]  /*0f80*/  IMAD R0, R3, R19, R0 ;  /* 0x0000001303007224 */ /* 0x008fe400078e0200 */
[----:B------:R-:W-:Y:S02]  /*0f90*/  IMAD R3, R2, R13, R5 ;  /* 0x0000000d02037224 */ /* 0x000fe400078e0205 */
[----:B------:R-:W-:-:S03]  /*0fa0*/  IMAD.MOV.U32 R4, RZ, RZ, 0x1 ;  /* 0x00000001ff047424 */ /* 0x000fc600078e00ff */
[----:B------:R-:W-:Y:S02]  /*0fb0*/  SEL R2, R3, R0, !P4 ;  /* 0x0000000003027207 */ /* 0x000fe40006000000 */
[----:B------:R-:W-:-:S03]  /*0fc0*/  SEL R0, R0, R3, !P4 ;  /* 0x0000000300007207 */ /* 0x000fc60006000000 */
[----:B------:R1:W-:Y:S04]  /*0fd0*/  STL [R1+0x464], R2 ;  /* 0x0004640201007387 */ /* 0x0003e80000100800 */
[----:B------:R1:W-:Y:S02]  /*0fe0*/  STL [R1+0x468], R0 ;  /* 0x0004680001007387 */ /* 0x0003e40000100800 */
.L_x_8:
[----:B------:R-:W-:-:S08]  /*0ff0*/  NOP ;  /* 0x0000000000007918 */ /* 0x000fd00000000000 */
[----:B------:R-:W2:Y:S02]  /*1000*/  USETMAXREG.TRY_ALLOC.CTAPOOL UP0, 0xf0 ;  /* 0x000000f0000079c8 */ /* 0x000ea40008000600 */
[----:B--2---:R-:W-:-:S13]  /*1010*/  PLOP3.LUT P0, PT, PT, PT, UP0, 0x80, 0x0 ;  /* 0x000000000000781c */ /* 0x004fda0003f0f008 */
[----:B------:R-:W-:Y:S05]  /*1020*/  @!P0 BRA `(.L_x_8) ;  /* 0xfffffffc00f08947 */ /* 0x000fea000383ffff */
[----:B------:R-:W-:Y:S01]  /*1030*/  ULDC.64 UR4, c[0x0][0x598] ;  /* 0x0001660000047ab9 */ /* 0x000fe20000000a00 */
[----:B------:R-:W-:Y:S01]  /*1040*/  ULDC.64 UR14, c[0x0][0x208] ;  /* 0x00008200000e7ab9 */ /* 0x000fe20000000a00 */
[----:B------:R-:W-:-:S04]  /*1050*/  ISETP.NE.U32.AND P0, PT, RZ, UR4, PT ;  /* 0x00000004ff007c0c */ /* 0x000fc8000bf05070 */
[----:B------:R-:W-:-:S13]  /*1060*/  ISETP.NE.AND.EX P0, PT, RZ, UR5, PT, P0 ;  /* 0x00000005ff007c0c */ /* 0x000fda000bf05300 */
[----:B------:R-:W-:Y:S05]  /*1070*/  @!P0 BRA `(.L_x_11) ;  /* 0x0000000000208947 */ /* 0x000fea0003800000 */
[----:B-1----:R-:W1:Y:S02]  /*1080*/  LDC.64 R2, c[0x0][0x598] ;  /* 0x00016600ff027b82 */ /* 0x002e640000000a00 */
[----:B-1----:R-:W2:Y:S02]  /*1090*/  LDG.E.64 R2, desc[UR14][R2.64] ;  /* 0x0000000e02027981 */ /* 0x002ea4000c1e1b00 */
[----:B--2---:R-:W-:-:S04]  /*10a0*/  ISETP.NE.U32.AND P0, PT, R2, RZ, PT ;  /* 0x000000ff0200720c */ /* 0x004fc80003f05070 */
[----:B------:R-:W-:-:S13]  /*10b0*/  ISETP.NE.AND.EX P0, PT, R3, RZ, PT, P0 ;  /* 0x000000ff0300720c */ /* 0x000fda0003f05300 */
[----:B------:R-:W-:Y:S05]  /*10c0*/  @!P0 BRA `(.L_x_11) ;  /* 0x00000000000c8947 */ /* 0x000fea0003800000 */
[----:B------:R-:W2:Y:S02]  /*10d0*/  LD.E R2, desc[UR14][R2.64] ;  /* 0x0000000e02027980 */ /* 0x000ea4000c101900 */
[----:B--2---:R-:W-:Y:S01]  /*10e0*/  R2UR UR20, R2 ;  /* 0x00000000021472ca */ /* 0x004fe200000e0000 */
[----:B------:R-:W-:-:S14]  /*10f0*/  BRA `(.L_x_12) ;  /* 0x0000000000247947 */ /* 0x000fdc0003800000 */
.L_x_11:
[----:B------:R-:W-:Y:S02]  /*1100*/  ULDC.64 UR4, c[0x0][0x588] ;  /* 0x0001620000047ab9 */ /* 0x000fe40000000a00 */
[----:B------:R-:W-:-:S04]  /*1110*/  ISETP.NE.U32.AND P0, PT, RZ, UR4, PT ;  /* 0x00000004ff007c0c */ /* 0x000fc8000bf05070 */
[----:B------:R-:W-:-:S13]  /*1120*/  ISETP.NE.AND.EX P0, PT, RZ, UR5, PT, P0 ;  /* 0x00000005ff007c0c */ /* 0x000fda000bf05300 */
[----:B------:R-:W-:Y:S05]  /*1130*/  @!P0 BRA `(.L_x_13) ;  /* 0x0000000000108947 */ /* 0x000fea0003800000 */
[----:B-1----:R-:W1:Y:S02]  /*1140*/  LDC.64 R2, c[0x0][0x588] ;  /* 0x00016200ff027b82 */ /* 0x002e640000000a00 */
[----:B-1----:R-:W2:Y:S02]  /*1150*/  LDG.E R2, desc[UR14][R2.64] ;  /* 0x0000000e02027981 */ /* 0x002ea4000c1e1900 */
[----:B--2---:R-:W-:Y:S01]  /*1160*/  R2UR UR20, R2 ;  /* 0x00000000021472ca */ /* 0x004fe200000e0000 */
[----:B------:R-:W-:-:S14]  /*1170*/  BRA `(.L_x_12) ;  /* 0x0000000000047947 */ /* 0x000fdc0003800000 */
.L_x_13:
[----:B------:R-:W-:-:S05]  /*1180*/  ULDC UR20, c[0x0][0x580] ;  /* 0x0001600000147ab9 */ /* 0x000fca0000000800 */
.L_x_12:
[----:B------:R-:W-:Y:S02]  /*1190*/  ULDC.64 UR4, c[0x0][0x5a0] ;  /* 0x0001680000047ab9 */ /* 0x000fe40000000a00 */
        /* <DEDUP_REMOVED lines=11> */
.L_x_14:
        /* <DEDUP_REMOVED lines=8> */
.L_x_16:
[----:B------:R-:W-:-:S05]  /*12d0*/  ULDC UR21, c[0x0][0x584] ;  /* 0x0001610000157ab9 */ /* 0x000fca0000000800 */
.L_x_15:
[----:B------:R-:W-:-:S13]  /*12e0*/  LOP3.LUT P0, RZ, R4, 0xff, RZ, 0xc0, !PT ;  /* 0x000000ff04ff7812 */ /* 0x000fda000780c0ff */
[----:B------:R-:W-:Y:S05]  /*12f0*/  @!P0 EXIT ;  /* 0x000000000000894d */ /* 0x000fea0003800000 */
[----:B------:R-:W-:Y:S01]  /*1300*/  ULDC UR4, c[0x0][0x28c] ;  /* 0x0000a30000047ab9 */ /* 0x000fe20000000800 */
[----:B------:R-:W-:Y:S02]  /*1310*/  ULOP3.LUT UR22, UR13, 0x1, URZ, 0xfc, !UPT ;  /* 0x000000010d167892 */ /* 0x000fe4000f8efc3f */
[----:B------:R-:W-:-:S04]  /*1320*/  UIADD3 UR4, UR4, 0x3f, URZ ;  /* 0x0000003f04047890 */ /* 0x000fc8000fffe03f */
[----:B------:R-:W-:-:S04]  /*1330*/  USHF.R.S32.HI UR5, URZ, 0x1f, UR4 ;  /* 0x0000001f3f057899 */ /* 0x000fc80008011404 */
[----:B------:R-:W-:-:S03]  /*1340*/  ULEA.HI UR5, UR5, UR4, URZ, 0x6 ;  /* 0x0000000405057291 */ /* 0x000fc6000f8f303f */
[----:B------:R-:W-:Y:S01]  /*1350*/  UMOV UR4, URZ ;  /* 0x0000003f00047c82 */ /* 0x000fe20008000000 */
[----:B------:R-:W-:-:S03]  /*1360*/  USHF.R.S32.HI UR9, URZ, 0x6, UR5 ;  /* 0x000000063f097899 */ /* 0x000fc60008011405 */
[----:B------:R-:W-:-:S09]  /*1370*/  UMOV UR5, URZ ;  /* 0x0000003f00057c82 */ /* 0x000fd20008000000 */
.L_x_555:
[----:B------:R-:W-:Y:S01]  /*1380*/  STL [R1+0x450], RZ ;  /* 0x000450ff01007387 */ /* 0x000fe20000100800 */
[----:B--2---:R-:W2:Y:S01]  /*1390*/  S2UR UR18, SR_CgaCtaId ;  /* 0x00000000001279c3 */ /* 0x004ea20000008800 */
[----:B------:R-:W-:Y:S01]  /*13a0*/  UMOV UR17, 0x400 ;  /* 0x0000040000117882 */ /* 0x000fe20000000000 */
[----:B------:R-:W-:Y:S01]  /*13b0*/  UMOV UR6, URZ ;  /* 0x0000003f00067c82 */ /* 0x000fe20008000000 */
[----:B------:R-:W-:Y:S01]  /*13c0*/  STL [R1+0x44c], RZ ;  /* 0x00044cff01007387 */ /* 0x000fe20000100800 */
[----:B------:R-:W-:Y:S01]  /*13d0*/  UMOV UR7, URZ ;  /* 0x0000003f00077c82 */ /* 0x000fe20008000000 */
[----:B------:R-:W-:Y:S01]  /*13e0*/  UMOV UR8, URZ ;  /* 0x0000003f00087c82 */ /* 0x000fe20008000000 */
[----:B------:R-:W-:Y:S01]  /*13f0*/  UMOV UR23, UR5 ;  /* 0x0000000500177c82 */ /* 0x000fe20008000000 */
[----:B------:R-:W-:Y:S01]  /*1400*/  STL [R1+0x448], RZ ;  /* 0x000448ff01007387 */ /* 0x000fe20000100800 */
[----:B-1-3--:R-:W1:Y:S01]  /*1410*/  LDC R2, c[0x0][0x28c] ;  /* 0x0000a300ff027b82 */ /* 0x00ae620000000800 */
[----:B------:R-:W-:-:S02]  /*1420*/  CS2R R236, SRZ ;  /* 0x0000000000ec7805 */ /* 0x000fc4000001ff00 */
[----:B------:R-:W-:Y:S01]  /*1430*/  CS2R R234, SRZ ;  /* 0x0000000000ea7805 */ /* 0x000fe2000001ff00 */
[----:B------:R-:W-:Y:S01]  /*1440*/  STL [R1+0x444], RZ ;  /* 0x000444ff01007387 */ /* 0x000fe20000100800 */
[----:B------:R-:W-:Y:S02]  /*1450*/  CS2R R232, SRZ ;  /* 0x0000000000e87805 */ /* 0x000fe4000001ff00 */
[----:B------:R-:W-:Y:S02]  /*1460*/  CS2R R230, SRZ ;  /* 0x0000000000e67805 */ /* 0x000fe4000001ff00 */
[----:B------:R-:W-:Y:S01]  /*1470*/  CS2R R228, SRZ ;  /* 0x0000000000e47805 */ /* 0x000fe2000001ff00 */
[----:B------:R-:W-:Y:S01]  /*1480*/  STL [R1+0x440], RZ ;  /* 0x000440ff01007387 */ /* 0x000fe20000100800 */
[----:B------:R-:W-:Y:S02]  /*1490*/  CS2R R226, SRZ ;  /* 0x0000000000e27805 */ /* 0x000fe4000001ff00 */
        /* <DEDUP_REMOVED lines=15> */
[----:B-1----:R-:W-:Y:S02]  /*1590*/  ISETP.GE.AND P0, PT, R2, 0x1, PT ;  /* 0x000000010200780c */ /* 0x002fe40003f06270 */
        /* <DEDUP_REMOVED lines=40> */
[----:B0-----:R-:W-:-:S02]  /*1820*/  CS2R R14, SRZ ;  /* 0x00000000000e7805 */ /* 0x001fc4000001ff00 */
[----:B------:R-:W-:Y:S01]  /*1830*/  CS2R R12, SRZ ;  /* 0x00000000000c7805 */ /* 0x000fe2000001ff00 */
[----:B------:R-:W-:Y:S01]  /*1840*/  STL [R1+0x404], RZ ;  /* 0x000404ff01007387 */ /* 0x000fe20000100800 */
[----:B------:R-:W-:Y:S02]  /*1850*/  CS2R R10, SRZ ;  /* 0x00000000000a7805 */ /* 0x000fe4000001ff00 */
[----:B------:R-:W-:Y:S02]  /*1860*/  CS2R R8, SRZ ;  /* 0x0000000000087805 */ /* 0x000fe4000001ff00 */
[----:B------:R-:W-:Y:S01]  /*1870*/  CS2R R6, SRZ ;  /* 0x0000000000067805 */ /* 0x000fe2000001ff00 */
[----:B------:R-:W-:Y:S01]  /*1880*/  STL [R1+0x400], RZ ;  /* 0x000400ff01007387 */ /* 0x000fe20000100800 */
[----:B------:R-:W-:Y:S01]  /*1890*/  CS2R R4, SRZ ;  /* 0x0000000000047805 */ /* 0x000fe2000001ff00 */
[----:B------:R-:W-:Y:S01]  /*18a0*/  IMAD.MOV.U32 R3, RZ, RZ, RZ ;  /* 0x000000ffff037224 */ /* 0x000fe200078e00ff */
[----:B------:R-:W-:Y:S01]  /*18b0*/  CS2R R24, SRZ ;  /* 0x0000000000187805 */ /* 0x000fe2000001ff00 */
[----:B------:R-:W-:Y:S01]  /*18c0*/  STL [R1+0x3fc], RZ ;  /* 0x0003fcff01007387 */ /* 0x000fe20000100800 */
[----:B------:R-:W-:-:S02]  /*18d0*/  CS2R R26, SRZ ;  /* 0x00000000001a7805 */ /* 0x000fc4000001ff00 */
[----:B------:R-:W-:Y:S02]  /*18e0*/  CS2R R28, SRZ ;  /* 0x00000000001c7805 */ /* 0x000fe4000001ff00 */
[----:B------:R-:W-:Y:S01]  /*18f0*/  CS2R R30, SRZ ;  /* 0x00000000001e7805 */ /* 0x000fe2000001ff00 */
[----:B------:R-:W-:Y:S01]  /*1900*/  STL [R1+0x3f8], RZ ;  /* 0x0003f8ff01007387 */ /* 0x000fe20000100800 */
[----:B------:R-:W-:Y:S02]  /*1910*/  CS2R R32, SRZ ;  /* 0x0000000000207805 */ /* 0x000fe4000001ff00 */
[----:B------:R-:W-:Y:S02]  /*1920*/  CS2R R34, SRZ ;  /* 0x0000000000227805 */ /* 0x000fe4000001ff00 */
        /* <DEDUP_REMOVED lines=77> */
[----:B------:R-:W-:Y:S04]  /*1e00*/  STL [R1+0x3a8], RZ ;  /* 0x0003a8ff01007387 */ /* 0x000fe80000100800 */
        /* <DEDUP_REMOVED lines=106> */
[----:B------:R-:W-:Y:S04]  /*24b0*/  STL [R1], RZ ;  /* 0x000000ff01007387 */ /* 0x000fe80000100800 */
        /* <DEDUP_REMOVED lines=39> */
[----:B------:R-:W-:Y:S01]  /*2730*/  STL [R1+0xa0], RZ ;  /* 0x0000a0ff01007387 */ /* 0x000fe20000100800 */
[----:B------:R-:W0:Y:S03]  /*2740*/  S2R R0, SR_TID.X ;  /* 0x0000000000007919 */ /* 0x000e260000002100 */
        /* <DEDUP_REMOVED lines=8> */
[----:B0-----:R-:W-:-:S03]  /*27d0*/  LOP3.LUT R0, R0, 0x80, RZ, 0xc0, !PT ;  /* 0x0000008000007812 */ /* 0x001fc600078ec0ff */
[----:B------:R-:W-:Y:S01]  /*27e0*/  STL [R1+0xc4], RZ ;  /* 0x0000c4ff01007387 */ /* 0x000fe20000100800 */
[----:B------:R-:W-:-:S03]  /*27f0*/  SHF.R.U32.HI R0, RZ, 0x7, R0 ;  /* 0x00000007ff007819 */ /* 0x000fc60000011600 */
        /* <DEDUP_REMOVED lines=33> */
[----:B------:R-:W0:Y:S04]  /*2a10*/  SHFL.IDX PT, R0, R0, RZ, 0x1f ;  /* 0x00001fff00007589 */ /* 0x000e2800000e0000 */
[----:B------:R1:W-:Y:S04]  /*2a20*/  STL [R1+0x14c], RZ ;  /* 0x00014cff01007387 */ /* 0x0003e80000100800 */
[----:B------:R1:W-:Y:S04]  /*2a30*/  STL [R1+0x150], RZ ;  /* 0x000150ff01007387 */ /* 0x0003e80000100800 */
[----:B------:R1:W-:Y:S04]  /*2a40*/  STL [R1+0x154], RZ ;  /* 0x000154ff01007387 */ /* 0x0003e80000100800 */
[----:B------:R1:W-:Y:S04]  /*2a50*/  STL [R1+0x158], RZ ;  /* 0x000158ff01007387 */ /* 0x0003e80000100800 */
[----:B------:R1:W-:Y:S04]  /*2a60*/  STL [R1+0x15c], RZ ;  /* 0x00015cff01007387 */ /* 0x0003e80000100800 */
[----:B------:R1:W-:Y:S01]  /*2a70*/  STL [R1+0x160], RZ ;  /* 0x000160ff01007387 */ /* 0x0003e20000100800 */
[----:B0-----:R-:W-:Y:S01]  /*2a80*/  R2UR UR12, R0 ;  /* 0x00000000000c72ca */ /* 0x001fe200000e0000 */
[----:B------:R-:W-:-:S02]  /*2a90*/  IMAD.U32 R0, RZ, RZ, UR4 ;  /* 0x00000004ff007e24 */ /* 0x000fc4000f8e00ff */
[----:B------:R1:W-:Y:S04]  /*2aa0*/  STL [R1+0x164], RZ ;  /* 0x000164ff01007387 */ /* 0x0003e80000100800 */
[----:B------:R1:W-:Y:S04]  /*2ab0*/  STL [R1+0x168], RZ ;  /* 0x000168ff01007387 */ /* 0x0003e80000100800 */
[----:B------:R1:W-:Y:S02]  /*2ac0*/  STL [R1+0x16c], RZ ;  /* 0x00016cff01007387 */ /* 0x0003e40000100800 */
[----:B------:R-:W-:-:S02]  /*2ad0*/  ULEA.HI UR11, UR12, UR12, URZ, 0x1 ;  /* 0x0000000c0c0b7291 */ /* 0x000fc4000f8f083f */
[----:B------:R1:W-:Y:S02]  /*2ae0*/  STL [R1+0x170], RZ ;  /* 0x000170ff01007387 */ /* 0x0003e40000100800 */
[----:B------:R-:W-:Y:S02]  /*2af0*/  ULOP3.LUT UR16, UR11, 0xffffe, URZ, 0xc0, !UPT ;  /* 0x000ffffe0b107892 */ /* 0x000fe4000f8ec03f */
[----:B------:R1:W-:Y:S01]  /*2b00*/  STL [R1+0x174], RZ ;  /* 0x000174ff01007387 */ /* 0x0003e20000100800 */
[----:B--2---:R-:W-:Y:S02]  /*2b10*/  ULEA UR11, UR18, UR17, 0x18 ;  /* 0x00000011120b7291 */ /* 0x004fe4000f8ec03f */
[----:B------:R-:W-:Y:S01]  /*2b20*/  UIADD3 UR16, UR12, -UR16, URZ ;  /* 0x800000100c107290 */ /* 0x000fe2000fffe03f */
[----:B------:R1:W-:Y:S03]  /*2b30*/  STL [R1+0x178], RZ ;  /* 0x000178ff01007387 */ /* 0x0003e60000100800 */
[----:B------:R-:W-:Y:S01]  /*2b40*/  ULEA UR16, UR16, UR11, 0xc ;  /* 0x0000000b10107291 */ /* 0x000fe2000f8e603f */
[----:B------:R1:W-:Y:S03]  /*2b50*/  STL [R1+0x17c], RZ ;  /* 0x00017cff01007387 */ /* 0x0003e60000100800 */
[----:B------:R-:W-:Y:S01]  /*2b60*/  UIADD3 UR16, UR16, 0x180, URZ ;  /* 0x0000018010107890 */ /* 0x000fe2000fffe03f */
[----:B------:R1:W-:Y:S03]  /*2b70*/  STL [R1+0x180], RZ ;  /* 0x000180ff01007387 */ /* 0x0003e60000100800 */
[----:B------:R-:W-:Y:S01]  /*2b80*/  USHF.R.U32.HI UR12, URZ, 0x4, UR16 ;  /* 0x000000043f0c7899 */ /* 0x000fe20008011610 */
[----:B------:R1:W-:Y:S03]  /*2b90*/  STL [R1+0x184], RZ ;  /* 0x000184ff01007387 */ /* 0x0003e60000100800 */
[----:B------:R-:W-:Y:S01]  /*2ba0*/  ULOP3.LUT UR12, UR12, 0x3fff, URZ, 0xc0, !UPT ;  /* 0x00003fff0c0c7892 */ /* 0x000fe2000f8ec03f */
[----:B------:R1:W-:Y:S04]  /*2bb0*/  STL [R1+0x188], RZ ;  /* 0x000188ff01007387 */ /* 0x0003e80000100800 */
        /* <DEDUP_REMOVED lines=28> */
[----:B------:R1:W-:Y:S01]  /*2d80*/  STL [R1+0x1fc], RZ ;  /* 0x0001fcff01007387 */ /* 0x0003e20000100800 */
[----:B------:R-:W-:Y:S05]  /*2d90*/  @!P0 BRA `(.L_x_17) ;  /* 0x0000004000c08947 */ /* 0x000fea0003800000 */
[----:B------:R-:W-:-:S06]  /*2da0*/  UISETP.NE.AND UP0, UPT, UR22, 0x3, UPT ;  /* 0x000000031600788c */ /* 0x000fcc000bf05270 */
[----:B------:R-:W-:-:S13]  /*2db0*/  PLOP3.LUT P1, PT, PT, PT, UP0, 0x80, 0x0 ;  /* 0x000000000000781c */ /* 0x000fda0003f2f008 */
[----:B------:R-:W-:Y:S05]  /*2dc0*/  @!P1 BRA `(.L_x_18) ;  /* 0x0000000000049947 */ /* 0x000fea0003800000 */
[----:B------:R-:W-:Y:S01]  /*2dd0*/  BPT.TRAP 0x1 ;  /* 0x000000040000795c */ /* 0x000fe20000300000 */
.L_x_18:
[----:B------:R-:W-:Y:S01]  /*2de0*/  ULEA UR6, UR5, UR11, 0x3 ;  /* 0x0000000b05067291 */ /* 0x000fe2000f8e183f */
[----:B------:R-:W-:-:S05]  /*2df0*/  IMAD.U32 R0, RZ, RZ, UR4 ;  /* 0x00000004ff007e24 */ /* 0x000fca000f8e00ff */
[----:B------:R-:W-:-:S04]  /*2e00*/  SHF.L.U32 R0, R0, 0x1f, RZ ;  /* 0x0000001f00007819 */ /* 0x000fc800000006ff */
[----:B------:R0:W2:Y:S01]  /*2e10*/  SYNCS.PHASECHK.TRANS64.TRYWAIT P0, [UR6], R0 ;  /* 0x00000000ff0075a7 */ /* 0x0000a20008000146 */
[----:B------:R-:W-:Y:S05]  /*2e20*/  @!P1 BRA `(.L_x_19) ;  /* 0x0000000000049947 */ /* 0x000fea0003800000 */
[----:B------:R-:W-:Y:S01]  /*2e30*/  BPT.TRAP 0x1 ;  /* 0x000000040000795c */ /* 0x000fe20000300000 */
.L_x_19:
[----:B--2---:R-:W-:Y:S05]  /*2e40*/  @P0 BRA `(.L_x_20) ;  /* 0x0000000000080947 */ /* 0x004fea0003800000 */
[----:B------:R-:W2:Y:S02]  /*2e50*/  SYNCS.PHASECHK.TRANS64.TRYWAIT P0, [UR6], R0 ;  /* 0x00000000ff0075a7 */ /* 0x000ea40008000146 */
[----:B--2---:R-:W-:Y:S05]  /*2e60*/  @!P0 BRA `(.L_x_21) ;  /* 0x0000022800448947 */ /* 0x004fea0003800000 */
.L_x_20:
[----:B------:R-:W-:Y:S01]  /*2e70*/  UIADD3 UR6, UR11, 0x1c180, URZ ;  /* 0x0001c1800b067890 */ /* 0x000fe2000fffe03f */
[----:B------:R-:W-:Y:S01]  /*2e80*/  WARPGROUP.ARRIVE ;  /* 0x00000000000079c5 */ /* 0x000fe20000000000 */
[----:B------:R-:W-:Y:S02]  /*2e90*/  ULOP3.LUT UR7, UR12, 0x10000, URZ, 0xfc, !UPT ;  /* 0x000100000c077892 */ /* 0x000fe4000f8efc3f */
[----:B------:R-:W-:Y:S02]  /*2ea0*/  USHF.R.U32.HI UR6, URZ, 0x4, UR6 ;  /* 0x000000043f067899 */ /* 0x000fe40008011606 */
[----:B------:R-:W-:Y:S02]  /*2eb0*/  ULEA UR7, UR5, UR7, 0xa ;  /* 0x0000000705077291 */ /* 0x000fe4000f8e503f */
[----:B------:R-:W-:Y:S01]  /*2ec0*/  ULOP3.LUT UR6, UR6, 0x3fff, URZ, 0xc0, !UPT ;  /* 0x00003fff06067892 */ /* 0x000fe2000f8ec03f */
[----:B------:R-:W-:Y:S01]  /*2ed0*/  UMOV UR17, 0x80000020 ;  /* 0x8000002000117882 */ /* 0x000fe20000000000 */
[----:B------:R-:W-:-:S02]  /*2ee0*/  UMOV UR19, 0x80000020 ;  /* 0x8000002000137882 */ /* 0x000fc40000000000 */
[----:B------:R-:W-:Y:S01]  /*2ef0*/  ULOP3.LUT UR6, UR6, 0x10000, URZ, 0xfc, !UPT ;  /* 0x0001000006067892 */ /* 0x000fe2000f8efc3f */
[----:B------:R-:W-:-:S03]  /*2f00*/  UMOV UR16, UR7 ;  /* 0x0000000700107c82 */ /* 0x000fc60008000000 */
[----:B------:R-:W-:-:S03]  /*2f10*/  ULEA UR8, UR5, UR6, 0xa ;  /* 0x0000000605087291 */ /* 0x000fc6000f8e503f */
[----:B------:R-:W-:-:S04]  /*2f20*/  UMOV UR6, 0x2 ;  /* 0x0000000200067882 */ /* 0x000fc80000000000 */
[----:B------:R-:W-:Y:S02]  /*2f30*/  UMOV UR18, UR8 ;  /* 0x0000000800127c82 */ /* 0x000fe40008000000 */
[----:B------:R-:W-:Y:S01]  /*2f40*/  QGMMA.64x256x32.F32.E5M2.E5M2 R24, gdesc[UR16], RZ, !UPT, gsb0 ;  /* 0x03e00000101879f3 */ /* 0x000fe2000c0038ff */
[----:B------:R-:W-:Y:S01]  /*2f50*/  UIADD3 UR16, UR7, 0x200, URZ ;  /* 0x0000020007107890 */ /* 0x000fe2000fffe03f */
[----:B------:R-:W-:Y:S01]  /*2f60*/  UMOV UR17, 0x80000020 ;  /* 0x8000002000117882 */ /* 0x000fe20000000000 */
[----:B------:R-:W-:Y:S02]  /*2f70*/  WARPGROUP.DEPBAR.LE gsb0, 0x0 ;  /* 0x00008000000079c5 */ /* 0x000fe40000010000 */
[----:B------:R-:W-:Y:S04]  /*2f80*/  STL.64 [R1], R24 ;  /* 0x0000001801007387 */ /* 0x000fe80000100a00 */
[----:B------:R-:W-:Y:S04]  /*2f90*/  STL.64 [R1+0x8], R26 ;  /* 0x0000081a01007387 */ /* 0x000fe80000100a00 */
        /* <DEDUP_REMOVED lines=61> */
[----:B------:R3:W-:Y:S02]  /*3370*/  STL.64 [R1+0x1f8], R150 ;  /* 0x0001f89601007387 */ /* 0x0007e40000100a00 */
[----:B---3--:R-:W-:-:S06]  /*3380*/  WARPGROUP.ARRIVE ;  /* 0x00000000000079c5 */ /* 0x008fcc0000000000 */
[----:B------:R-:W-:Y:S03]  /*3390*/  QGMMA.64x256x32.F32.E5M2.E5M2 R24, gdesc[UR16], RZ, !UPT, gsb0 ;  /* 0x03e00000101879f3 */ /* 0x000fe6000c0038ff */
[----:B------:R-:W-:Y:S02]  /*33a0*/  WARPGROUP.DEPBAR.LE gsb0, 0x0 ;  /* 0x00008000000079c5 */ /* 0x000fe40000010000 */
        /* <DEDUP_REMOVED lines=21> */
[----:B------:R3:W-:Y:S04]  /*3500*/  STL.64 [R1+0x478], R108 ;  /* 0x0004786c01007387 */ /* 0x0007e80000100a00 */
        /* <DEDUP_REMOVED lines=70> */
[----:B---3--:R-:W3:Y:S04]  /*3970*/  LDL.LU.64 R108, [R1] ;  /* 0x00000000016c7983 */ /* 0x008ee80000300a00 */
[----:B------:R-:W3:Y:S04]  /*3980*/  LDL.LU.64 R110, [R1+0x8] ;  /* 0x00000800016e7983 */ /* 0x000ee80000300a00 */
        /* <DEDUP_REMOVED lines=61> */
[----:B------:R-:W3:Y:S01]  /*3d60*/  LDL.LU.64 R234, [R1+0x1f8] ;  /* 0x0001f80001ea7983 */ /* 0x000ee20000300a00 */
[----:B------:R-:W-:-:S02]  /*3d70*/  UIADD3 UR16, UR7, 0x2, URZ ;  /* 0x0000000207107890 */ /* 0x000fc4000fffe03f */
[----:B------:R-:W-:Y:S01]  /*3d80*/  UIADD3 UR18, UR8, 0x2, URZ ;  /* 0x0000000208127890 */ /* 0x000fe2000fffe03f */
[----:B------:R-:W-:Y:S01]  /*3d90*/  STL [R1+0x338], RZ ;  /* 0x000338ff01007387 */ /* 0x000fe20000100800 */
[----:B------:R-:W-:Y:S01]  /*3da0*/  UMOV UR17, 0x80000020 ;  /* 0x8000002000117882 */ /* 0x000fe20000000000 */
[----:B------:R-:W-:Y:S02]  /*3db0*/  UMOV UR19, 0x80000020 ;  /* 0x8000002000137882 */ /* 0x000fe40000000000 */
        /* <DEDUP_REMOVED lines=25> */
[----:B---3--:R-:W-:-:S06]  /*3f50*/  WARPGROUP.ARRIVE ;  /* 0x00000000000079c5 */ /* 0x008fcc0000000000 */
[----:B------:R-:W-:Y:S03]  /*3f60*/  QGMMA.64x256x32.F32.E5M2.E5M2 R108, gdesc[UR16], R108, gsb0 ;  /* 0x03e00000106c79f3 */ /* 0x000fe6000800386c */
[----:B------:R-:W-:Y:S02]  /*3f70*/  WARPGROUP.DEPBAR.LE gsb0, 0x0 ;  /* 0x00008000000079c5 */ /* 0x000fe40000010000 */
[----:B------:R-:W-:Y:S01]  /*3f80*/  STL.64 [R1], R108 ;  /* 0x0000006c01007387 */ /* 0x000fe20000100a00 */
[----:B------:R-:W-:Y:S01]  /*3f90*/  UIADD3 UR16, UR7, 0x202, URZ ;  /* 0x0000020207107890 */ /* 0x000fe2000fffe03f */
[----:B------:R-:W-:Y:S02]  /*3fa0*/  IMAD.MOV.U32 R2, RZ, RZ, R234 ;  /* 0x000000ffff027224 */ /* 0x000fe400078e00ea */
[----:B------:R-:W-:Y:S01]  /*3fb0*/  STL.64 [R1+0x8], R110 ;  /* 0x0000086e01007387 */ /* 0x000fe20000100a00 */
[----:B------:R-:W-:Y:S01]  /*3fc0*/  UMOV UR17, 0x80000020 ;  /* 0x8000002000117882 */ /* 0x000fe20000000000 */
[----:B------:R-:W-:Y:S01]  /*3fd0*/  ULDC UR7, c[0x0][0x50c] ;  /* 0x0001430000077ab9 */ /* 0x000fe20000000800 */
[----:B0-2---:R-:W-:Y:S01]  /*3fe0*/  IMAD.MOV.U32 R0, RZ, RZ, R235 ;  /* 0x000000ffff007224 */ /* 0x005fe200078e00eb */
        /* <DEDUP_REMOVED lines=62> */
[----:B0-----:R-:W3:Y:S04]  /*43d0*/  LDL.LU.64 R150, [R1+0x520] ;  /* 0x0005200001967983 */ /* 0x001ee80000300a00 */
        /* <DEDUP_REMOVED lines=21> */
[----:B------:R-:W-:Y:S01]  /*4530*/  UISETP.NE.AND UP0, UPT, UR7, 0x2, UPT ;  /* 0x000000020700788c */ /* 0x000fe2000bf05270 */
[----:B------:R-:W-:-:S02]  /*4540*/  CS2R R236, SRZ ;  /* 0x0000000000ec7805 */ /* 0x000fc4000001ff00 */
[----:B--2---:R-:W-:Y:S01]  /*4550*/  CS2R R234, SRZ ;  /* 0x0000000000ea7805 */ /* 0x004fe2000001ff00 */
[----:B------:R0:W-:Y:S01]  /*4560*/  STL [R1+0x2d0], RZ ;  /* 0x0002d0ff01007387 */ /* 0x0001e20000100800 */
[----:B------:R-:W-:Y:S01]  /*4570*/  USEL UR7, URZ, 0x1, UP0 ;  /* 0x000000013f077887 */ /* 0x000fe20008000000 */
[----:B------:R-:W-:Y:S02]  /*4580*/  CS2R R232, SRZ ;  /* 0x0000000000e87805 */ /* 0x000fe4000001ff00 */
[----:B------:R-:W-:Y:S01]  /*4590*/  CS2R R230, SRZ ;  /* 0x0000000000e67805 */ /* 0x000fe2000001ff00 */
[----:B------:R0:W-:Y:S01]  /*45a0*/  STL [R1+0x2cc], RZ ;  /* 0x0002ccff01007387 */ /* 0x0001e20000100800 */
[----:B------:R-:W-:Y:S02]  /*45b0*/  CS2R R228, SRZ ;  /* 0x0000000000e47805 */ /* 0x000fe4000001ff00 */
[----:B------:R-:W-:Y:S02]  /*45c0*/  CS2R R226, SRZ ;  /* 0x0000000000e27805 */ /* 0x000fe4000001ff00 */
[----:B------:R-:W-:Y:S01]  /*45d0*/  ISETP.NE.AND P0, PT, RZ, UR7, PT ;  /* 0x00000007ff007c0c */ /* 0x000fe2000bf05270 */
[----:B------:R0:W-:Y:S01]  /*45e0*/  STL [R1+0x2c8], RZ ;  /* 0x0002c8ff01007387 */ /* 0x0001e20000100800 */
[----:B------:R-:W-:-:S02]  /*45f0*/  CS2R R224, SRZ ;  /* 0x0000000000e07805 */ /* 0x000fc4000001ff00 */
[----:B------:R-:W-:Y:S02]  /*4600*/  CS2R R222, SRZ ;  /* 0x0000000000de7805 */ /* 0x000fe4000001ff00 */
[----:B------:R-:W-:Y:S01]  /*4610*/  CS2R R220, SRZ ;  /* 0x0000000000dc7805 */ /* 0x000fe2000001ff00 */
[----:B------:R0:W-:Y:S01]  /*4620*/  STL [R1+0x2c4], RZ ;  /* 0x0002c4ff01007387 */ /* 0x0001e20000100800 */
[----:B------:R-:W-:Y:S02]  /*4630*/  CS2R R218, SRZ ;  /* 0x0000000000da7805 */ /* 0x000fe4000001ff00 */
[----:B------:R-:W-:Y:S02]  /*4640*/  CS2R R216, SRZ ;  /* 0x0000000000d87805 */ /* 0x000fe4000001ff00 */
[----:B------:R-:W-:Y:S01]  /*4650*/  CS2R R214, SRZ ;  /* 0x0000000000d67805 */ /* 0x000fe2000001ff00 */
        /* <DEDUP_REMOVED lines=54> */
[----:B------:R-:W-:Y:S01]  /*49c0*/  CS2R R4, SRZ ;  /* 0x0000000000047805 */ /* 0x000fe2000001ff00 */
[----:B------:R-:W-:Y:S01]  /*49d0*/  IMAD.MOV.U32 R3, RZ, RZ, RZ ;  /* 0x000000ffff037224 */ /* 0x000fe200078e00ff */
        /* <DEDUP_REMOVED lines=35> */
[----:B---3--:R-:W-:-:S06]  /*4c10*/  WARPGROUP.ARRIVE ;  /* 0x00000000000079c5 */ /* 0x008fcc0000000000 */
[----:B------:R-:W-:Y:S03]  /*4c20*/  QGMMA.64x256x32.F32.E5M2.E5M2 R24, gdesc[UR16], R24, gsb0 ;  /* 0x03e00000101879f3 */ /* 0x000fe60008003818 */
[----:B------:R-:W-:Y:S02]  /*4c30*/  WARPGROUP.DEPBAR.LE gsb0, 0x0 ;  /* 0x00008000000079c5 */ /* 0x000fe40000010000 */
[----:B0-----:R-:W-:Y:S05]  /*4c40*/  @!P0 BRA `(.L_x_22) ;  /* 0x0000002000f88947 */ /* 0x001fea0003800000 */
[----:B------:R-:W2:Y:S04]  /*4c50*/  LDL R3, [R1] ;  /* 0x0000000001037983 */ /* 0x000ea80000100800 */
[----:B------:R-:W3:Y:S04]  /*4c60*/  LDL R4, [R1+0x4] ;  /* 0x0000040001047983 */ /* 0x000ee80000100800 */
[----:B------:R-:W4:Y:S04]  /*4c70*/  LDL R5, [R1+0x8] ;  /* 0x0000080001057983 */ /* 0x000f280000100800 */
[----:B------:R-:W5:Y:S04]  /*4c80*/  LDL R6, [R1+0xc] ;  /* 0x00000c0001067983 */ /* 0x000f680000100800 */
        /* <DEDUP_REMOVED lines=101> */
[----:B------:R0:W-:Y:S04]  /*52e0*/  STL [R1+0x4c4], R131 ;  /* 0x0004c48301007387 */ /* 0x0001e80000100800 */
[----:B0-----:R-:W5:Y:S04]  /*52f0*/  LDL R131, [R1+0x1a4] ;  /* 0x0001a40001837983 */ /* 0x001f680000100800 */
        /* <DEDUP_REMOVED lines=39> */
[----:B0-----:R-:W5:Y:S01]  /*5570*/  LDL R151, [R1+0x1f4] ;  /* 0x0001f40001977983 */ /* 0x001f620000100800 */
[----:B------:R-:W-:-:S01]  /*5580*/  FADD R2, RZ, R2 ;  /* 0x00000002ff027221 */ /* 0x000fc20000000000 */
[----:B------:R-:W-:Y:S01]  /*5590*/  FADD R0, RZ, R0 ;  /* 0x00000000ff007221 */ /* 0x000fe20000000000 */
[----:B--2---:R-:W-:-:S01]  /*55a0*/  FADD R3, RZ, R3 ;  /* 0x00000003ff037221 */ /* 0x004fc20000000000 */
[----:B---3--:R-:W-:Y:S01]  /*55b0*/  FADD R4, RZ, R4 ;  /* 0x00000004ff047221 */ /* 0x008fe20000000000 */
[----:B----4-:R-:W-:-:S01]  /*55c0*/  FADD R5, RZ, R5 ;  /* 0x00000005ff057221 */ /* 0x010fc20000000000 */
[----:B-----5:R-:W-:Y:S01]  /*55d0*/  FADD R6, RZ, R6 ;  /* 0x00000006ff067221 */ /* 0x020fe20000000000 */
[----:B------:R-:W-:-:S01]  /*55e0*/  FADD R7, RZ, R7 ;  /* 0x00000007ff077221 */ /* 0x000fc20000000000 */
[----:B------:R-:W-:Y:S01]  /*55f0*/  FADD R8, RZ, R8 ;  /* 0x00000008ff087221 */ /* 0x000fe20000000000 */
        /* <DEDUP_REMOVED lines=13> */
[----:B------:R-:W2:Y:S01]  /*56d0*/  LDL.LU R131, [R1+0x4c4] ;  /* 0x0004c40001837983 */ /* 0x000ea20000300800 */
        /* <DEDUP_REMOVED lines=13> */
[----:B------:R-:W3:Y:S01]  /*57b0*/  LDL.LU R132, [R1+0x4c0] ;  /* 0x0004c00001847983 */ /* 0x000ee20000300800 */
        /* <DEDUP_REMOVED lines=16> */
[----:B------:R0:W-:Y:S01]  /*58c0*/  STL [R1+0x200], R133 ;  /* 0x0002008501007387 */ /* 0x0001e20000100800 */
        /* <DEDUP_REMOVED lines=9> */
[----:B0-----:R-:W4:Y:S01]  /*5960*/  LDL.LU R133, [R1+0x4bc] ;  /* 0x0004bc0001857983 */ /* 0x001f220000300800 */
[----:B------:R-:W-:-:S01]  /*5970*/  FADD R184, RZ, R184 ;  /* 0x000000b8ffb87221 */ /* 0x000fc20000000000 */
[----:B------:R-:W-:Y:S01]  /*5980*/  FADD R185, RZ, R185 ;  /* 0x000000b9ffb97221 */ /* 0x000fe20000000000 */
[----:B------:R-:W-:-:S01]  /*5990*/  FADD R186, RZ, R186 ;  /* 0x000000baffba7221 */ /* 0x000fc20000000000 */
        /* <DEDUP_REMOVED lines=10> */
[----:B0-----:R-:W5:Y:S01]  /*5a40*/  LDL.LU R134, [R1+0x4b8] ;  /* 0x0004b80001867983 */ /* 0x001f620000300800 */
        /* <DEDUP_REMOVED lines=52> */
[----:B0-----:R-:W5:Y:S04]  /*5d90*/  LDL.LU R138, [R1+0x4a8] ;  /* 0x0004a800018a7983 */ /* 0x001f680000300800 */
[----:B------:R0:W-:Y:S01]  /*5da0*/  STL [R1+0x218], R139 ;  /* 0x0002188b01007387 */ /* 0x0001e20000100800 */
[----:B------:R-:W-:-:S03]  /*5db0*/  FADD R140, RZ, R140 ;  /* 0x0000008cff8c7221 */ /* 0x000fc60000000000 */
        /* <DEDUP_REMOVED lines=34> */
[----:B------:R0:W-:Y:S04]  /*5fe0*/  STL [R1+0x248], R151 ;  /* 0x0002489701007387 */ /* 0x0001e80000100800 */
[----:B0-----:R-:W5:Y:S04]  /*5ff0*/  LDL.LU R151, [R1+0x474] ;  /* 0x0004740001977983 */ /* 0x001f680000300800 */
[----:B------:R0:W-:Y:S04]  /*6000*/  STL [R1+0x24c], R2 ;  /* 0x00024c0201007387 */ /* 0x0001e80000100800 */
[----:B------:R1:W-:Y:S01]  /*6010*/  STL [R1+0x250], R0 ;  /* 0x0002500001007387 */ /* 0x0003e20000100800 */
[----:B0-----:R-:W-:-:S01]  /*6020*/  FADD R2, RZ, R24 ;  /* 0x00000018ff027221 */ /* 0x001fc20000000000 */
[----:B-1----:R-:W-:-:S04]  /*6030*/  FADD R0, RZ, R25 ;  /* 0x00000019ff007221 */ /* 0x002fc80000000000 */
        /* <DEDUP_REMOVED lines=211> */
[----:B--2---:R-:W-:-:S04]  /*6d70*/  FADD R0, RZ, R131 ;  /* 0x00000083ff007221 */ /* 0x004fc80000000000 */
[----:B------:R3:W-:Y:S04]  /*6d80*/  STL [R1+0x3fc], R2 ;  /* 0x0003fc0201007387 */ /* 0x0007e80000100800 */
[----:B------:R4:W-:Y:S01]  /*6d90*/  STL [R1+0x400], R0 ;  /* 0x0004000001007387 */ /* 0x0009e20000100800 */
[----:B---3--:R-:W-:-:S01]  /*6da0*/  FADD R2, RZ, R132 ;  /* 0x00000084ff027221 */ /* 0x008fc20000000000 */
[----:B----4-:R-:W-:-:S04]  /*6db0*/  FADD R0, RZ, R133 ;  /* 0x00000085ff007221 */ /* 0x010fc80000000000 */
[----:B------:R5:W-:Y:S04]  /*6dc0*/  STL [R1+0x404], R2 ;  /* 0x0004040201007387 */ /* 0x000be80000100800 */
[----:B------:R0:W-:Y:S01]  /*6dd0*/  STL [R1+0x408], R0 ;  /* 0x0004080001007387 */ /* 0x0001e20000100800 */
[----:B-----5:R-:W-:-:S01]  /*6de0*/  FADD R2, RZ, R134 ;  /* 0x00000086ff027221 */ /* 0x020fc20000000000 */
[----:B0-----:R-:W-:-:S04]  /*6df0*/  FADD R0, RZ, R135 ;  /* 0x00000087ff007221 */ /* 0x001fc80000000000 */
        /* <DEDUP_REMOVED lines=34> */
[----:B------:R-:W-:-:S05]  /*7020*/  UMOV UR6, URZ ;  /* 0x0000003f00067c82 */ /* 0x000fca0008000000 */
.L_x_22:
[----:B------:R-:W-:-:S04]  /*7030*/  UIADD3 UR23, UR5, 0x1, URZ ;  /* 0x0000000105177890 */ /* 0x000fc8000fffe03f */
[----:B------:R-:W-:-:S04]  /*7040*/  UISETP.NE.AND UP0, UPT, UR23, 0x7, UPT ;  /* 0x000000071700788c */ /* 0x000fc8000bf05270 */
[----:B------:R-:W-:Y:S02]  /*7050*/  USEL UR8, URZ, 0x1, UP0 ;  /* 0x000000013f087887 */ /* 0x000fe40008000000 */
[----:B------:R-:W-:Y:S02]  /*7060*/  USEL UR23, UR23, URZ, UP0 ;  /* 0x0000003f17177287 */ /* 0x000fe40008000000 */
[----:B------:R-:W-:-:S06]  /*7070*/  ULOP3.LUT UR8, UR4, UR8, URZ, 0x3c, !UPT ;  /* 0x0000000804087292 */ /* 0x000fcc000f8e3c3f */
[----:B0-----:R-:W-:Y:S01]  /*7080*/  IMAD.U32 R0, RZ, RZ, UR8 ;  /* 0x00000008ff007e24 */ /* 0x001fe2000f8e00ff */
[----:B------:R-:W-:-:S06]  /*7090*/  UMOV UR8, 0x1 ;  /* 0x0000000100087882 */ /* 0x000fcc0000000000 */
.L_x_17:
[----:B------:R-:W-:-:S04]  /*70a0*/  UISETP.LT.AND UP0, UPT, UR9, 0x1, UPT ;  /* 0x000000010900788c */ /* 0x000fc8000bf01270 */
[----:B------:R-:W-:-:S04]  /*70b0*/  USEL UR16, UR9, 0x1, UP0 ;  /* 0x0000000109107887 */ /* 0x000fc80008000000 */
[----:B------:R-:W-:-:S04]  /*70c0*/  UIADD3 UR16, UR9, -UR16, URZ ;  /* 0x8000001009107290 */ /* 0x000fc8000fffe03f */
[----:B------:R-:W-:-:S06]  /*70d0*/  UISETP.GE.AND UP0, UPT, UR16, 0x1, UPT ;  /* 0x000000011000788c */ /* 0x000fcc000bf06270 */
[----:B------:R-:W-:-:S13]  /*70e0*/  PLOP3.LUT P0, PT, PT, PT, UP0, 0x80, 0x0 ;  /* 0x000000000000781c */ /* 0x000fda0003f0f008 */
[----:B------:R-:W-:Y:S05]  /*70f0*/  @!P0 BRA `(.L_x_23) ;  /* 0x0000006000688947 */ /* 0x000fea0003800000 */
[----:B------:R-:W-:Y:S01]  /*7100*/  UMOV UR24, UR16 ;  /* 0x0000001000187c82 */ /* 0x000fe20008000000 */
[----:B------:R-:W-:Y:S01]  /*7110*/  UMOV UR25, UR5 ;  /* 0x0000000500197c82 */ /* 0x000fe20008000000 */
[----:B------:R-:W-:-:S05]  /*7120*/  ULDC UR26, c[0x0][0x50c] ;  /* 0x00014300001a7ab9 */ /* 0x000fca0000000800 */
.L_x_31:
[----:B------:R-:W-:-:S06]  /*7130*/  UISETP.NE.AND UP0, UPT, UR22, 0x3, UPT ;  /* 0x000000031600788c */ /* 0x000fcc000bf05270 */
[----:B------:R-:W-:-:S13]  /*7140*/  PLOP3.LUT P1, PT, PT, PT, UP0, 0x80, 0x0 ;  /* 0x000000000000781c */ /* 0x000fda0003f2f008 */
[----:B------:R-:W-:Y:S05]  /*7150*/  @!P1 BRA `(.L_x_24) ;  /* 0x0000000000049947 */ /* 0x000fea0003800000 */
[----:B------:R-:W-:Y:S01]  /*7160*/  BPT.TRAP 0x1 ;  /* 0x000000040000795c */ /* 0x000fe20000300000 */
.L_x_24:
[----:B------:R-:W0:Y:S01]  /*7170*/  S2UR UR16, SR_CgaCtaId ;  /* 0x00000000001079c3 */ /* 0x000e220000008800 */
[----:B------:R-:W-:Y:S01]  /*7180*/  UMOV UR11, 0x400 ;  /* 0x00000400000b7882 */ /* 0x000fe20000000000 */
[----:B------:R-:W-:Y:S01]  /*7190*/  SHF.L.U32 R2, R0, 0x1f, RZ ;  /* 0x0000001f00027819 */ /* 0x000fe200000006ff */
[----:B0-----:R-:W-:-:S04]  /*71a0*/  ULEA UR11, UR16, UR11, 0x18 ;  /* 0x0000000b100b7291 */ /* 0x001fc8000f8ec03f */
[----:B------:R-:W-:-:S09]  /*71b0*/  ULEA UR16, UR23, UR11, 0x3 ;  /* 0x0000000b17107291 */ /* 0x000fd2000f8e183f */
[----:B------:R0:W2:Y:S01]  /*71c0*/  SYNCS.PHASECHK.TRANS64.TRYWAIT P0, [UR16], R2 ;  /* 0x00000002ff0075a7 */ /* 0x0000a20008000150 */
[----:B------:R-:W-:Y:S05]  /*71d0*/  @!P1 BRA `(.L_x_25) ;  /* 0x0000000000049947 */ /* 0x000fea0003800000 */
[----:B------:R-:W-:Y:S01]  /*71e0*/  BPT.TRAP 0x1 ;  /* 0x000000040000795c */ /* 0x000fe20000300000 */
.L_x_25:
[----:B--2---:R-:W-:Y:S05]  /*71f0*/  @P0 BRA `(.L_x_26) ;  /* 0x0000000000080947 */ /* 0x004fea0003800000 */
[----:B------:R-:W2:Y:S02]  /*7200*/  SYNCS.PHASECHK.TRANS64.TRYWAIT P0, [UR16], R2 ;  /* 0x00000002ff0075a7 */ /* 0x000ea40008000150 */
[----:B--2---:R-:W-:Y:S05]  /*7210*/  @!P0 BRA `(.L_x_27) ;  /* 0x000001e400708947 */ /* 0x004fea0003800000 */
.L_x_26:
        /* <DEDUP_REMOVED lines=64> */
[----:B--2---:R-:W2:Y:S04]  /*7620*/  LDL.LU.64 R108, [R1] ;  /* 0x00000000016c7983 */ /* 0x004ea80000300a00 */
[----:B------:R-:W2:Y:S04]  /*7630*/  LDL.LU.64 R110, [R1+0x8] ;  /* 0x00000800016e7983 */ /* 0x000ea80000300a00 */
        /* <DEDUP_REMOVED lines=61> */
[----:B------:R-:W2:Y:S01]  /*7a10*/  LDL.LU.64 R234, [R1+0x1f8] ;  /* 0x0001f80001ea7983 */ /* 0x000ea20000300a00 */
[----:B------:R-:W-:-:S02]  /*7a20*/  UIADD3 UR16, UR11, 0x1c180, URZ ;  /* 0x0001c1800b107890 */ /* 0x000fc4000fffe03f */
[----:B------:R-:W-:Y:S02]  /*7a30*/  UISETP.NE.AND UP0, UPT, UR7, URZ, UPT ;  /* 0x0000003f0700728c */ /* 0x000fe4000bf05270 */
[----:B------:R-:W-:Y:S02]  /*7a40*/  USHF.R.U32.HI UR16, URZ, 0x4, UR16 ;  /* 0x000000043f107899 */ /* 0x000fe40008011610 */
[----:B------:R-:W-:Y:S02]  /*7a50*/  USEL UR8, UR8, URZ, !UP0 ;  /* 0x0000003f08087287 */ /* 0x000fe4000c000000 */
[----:B------:R-:W-:Y:S02]  /*7a60*/  ULOP3.LUT UR16, UR16, 0x3fff, URZ, 0xc0, !UPT ;  /* 0x00003fff10107892 */ /* 0x000fe4000f8ec03f */
[----:B------:R-:W-:Y:S02]  /*7a70*/  UISETP.NE.U32.AND UP0, UPT, UR8, URZ, UPT ;  /* 0x0000003f0800728c */ /* 0x000fe4000bf05070 */
[----:B------:R-:W-:-:S02]  /*7a80*/  ULOP3.LUT UR7, UR12, 0x10000, URZ, 0xfc, !UPT ;  /* 0x000100000c077892 */ /* 0x000fc4000f8efc3f */
[----:B------:R-:W-:Y:S02]  /*7a90*/  ULOP3.LUT UR8, UR16, 0x10000, URZ, 0xfc, !UPT ;  /* 0x0001000010087892 */ /* 0x000fe4000f8efc3f */
[----:B------:R-:W-:Y:S02]  /*7aa0*/  ULEA UR7, UR23, UR7, 0xa ;  /* 0x0000000717077291 */ /* 0x000fe4000f8e503f */
[----:B------:R-:W-:Y:S01]  /*7ab0*/  ULEA UR8, UR23, UR8, 0xa ;  /* 0x0000000817087291 */ /* 0x000fe2000f8e503f */
[----:B------:R-:W-:Y:S01]  /*7ac0*/  UMOV UR17, 0x80000020 ;  /* 0x8000002000117882 */ /* 0x000fe20000000000 */
[----:B------:R-:W-:-:S03]  /*7ad0*/  UMOV UR19, 0x80000020 ;  /* 0x8000002000137882 */ /* 0x000fc60000000000 */
[----:B------:R-:W-:Y:S02]  /*7ae0*/  UMOV UR16, UR7 ;  /* 0x0000000700107c82 */ /* 0x000fe40008000000 */
[----:B------:R-:W-:Y:S01]  /*7af0*/  UMOV UR18, UR8 ;  /* 0x0000000800127c82 */ /* 0x000fe20008000000 */
[----:B--2---:R-:W-:-:S06]  /*7b00*/  WARPGROUP.ARRIVE ;  /* 0x00000000000079c5 */ /* 0x004fcc0000000000 */
[----:B------:R-:W-:Y:S03]  /*7b10*/  QGMMA.64x256x32.F32.E5M2.E5M2 R108, gdesc[UR16], R108, UP0, gsb0 ;  /* 0x03e00000106c79f3 */ /* 0x000fe6000b80386c */
        /* <DEDUP_REMOVED lines=65> */
[----:B--2---:R-:W2:Y:S04]  /*7f30*/  LDL.LU.64 R234, [R1+0x870] ;  /* 0x0008700001ea7983 */ /* 0x004ea80000300a00 */
[----:B------:R-:W3:Y:S04]  /*7f40*/  LDL.LU.64 R232, [R1+0x868] ;  /* 0x0008680001e87983 */ /* 0x000ee80000300a00 */
[----:B------:R-:W4:Y:S04]  /*7f50*/  LDL.LU.64 R230, [R1+0x860] ;  /* 0x0008600001e67983 */ /* 0x000f280000300a00 */
        /* <DEDUP_REMOVED lines=60> */
[----:B------:R-:W4:Y:S01]  /*8320*/  LDL.LU.64 R108, [R1+0x678] ;  /* 0x00067800016c7983 */ /* 0x000f220000300a00 */
[----:B------:R-:W-:Y:S01]  /*8330*/  UIADD3 UR16, UR7, 0x200, URZ ;  /* 0x0000020007107890 */ /* 0x000fe2000fffe03f */
[----:B------:R-:W-:-:S02]  /*8340*/  UMOV UR17, 0x80000020 ;  /* 0x8000002000117882 */ /* 0x000fc40000000000 */
[----:B--2---:R-:W-:Y:S04]  /*8350*/  STL.64 [R1+0x670], R234 ;  /* 0x000670ea01007387 */ /* 0x004fe80000100a00 */
[----:B---3--:R-:W-:Y:S04]  /*8360*/  STL.64 [R1+0x668], R232 ;  /* 0x000668e801007387 */ /* 0x008fe80000100a00 */
[----:B----4-:R-:W-:Y:S04]  /*8370*/  STL.64 [R1+0x660], R230 ;  /* 0x000660e601007387 */ /* 0x010fe80000100a00 */
        /* <DEDUP_REMOVED lines=38> */
[----:B------:R-:W-:Y:S01]  /*85e0*/  STL.64 [R1+0x528], R152 ;  /* 0x0005289801007387 */ /* 0x000fe20000100a00 */
[----:B------:R-:W-:-:S06]  /*85f0*/  WARPGROUP.ARRIVE ;  /* 0x00000000000079c5 */ /* 0x000fcc0000000000 */
[----:B------:R-:W-:Y:S03]  /*8600*/  QGMMA.64x256x32.F32.E5M2.E5M2 R24, gdesc[UR16], R24, UP0, gsb0 ;  /* 0x03e00000101879f3 */ /* 0x000fe6000b803818 */
        /* <DEDUP_REMOVED lines=88> */
[----:B------:R-:W-:Y:S01]  /*8b90*/  UIADD3 UR18, UR8, 0x2, URZ ;  /* 0x0000000208127890 */ /* 0x000fe2000fffe03f */
[----:B------:R-:W-:Y:S01]  /*8ba0*/  UMOV UR17, 0x80000020 ;  /* 0x8000002000117882 */ /* 0x000fe20000000000 */
[----:B------:R-:W-:Y:S01]  /*8bb0*/  UMOV UR19, 0x80000020 ;  /* 0x8000002000137882 */ /* 0x000fe20000000000 */
[----:B--2---:R-:W-:-:S06]  /*8bc0*/  WARPGROUP.ARRIVE ;  /* 0x00000000000079c5 */ /* 0x004fcc0000000000 */
[----:B------:R-:W-:Y:S03]  /*8bd0*/  QGMMA.64x256x32.F32.E5M2.E5M2 R108, gdesc[UR16], R108, gsb0 ;  /* 0x03e00000106c79f3 */ /* 0x000fe6000800386c */
[----:B------:R-:W-:Y:S02]  /*8be0*/  WARPGROUP.DEPBAR.LE gsb0, 0x0 ;  /* 0x00008000000079c5 */ /* 0x000fe40000010000 */
[----:B------:R-:W-:Y:S01]  /*8bf0*/  STL.64 [R1], R108 ;  /* 0x0000006c01007387 */ /* 0x000fe20000100a00 */
[----:B0-----:R-:W-:-:S03]  /*8c00*/  IMAD.MOV.U32 R2, RZ, RZ, R108 ;  /* 0x000000ffff027224 */ /* 0x001fc600078e006c */
        /* <DEDUP_REMOVED lines=63> */
[----:B0-----:R0:W5:Y:S04]  /*9000*/  LDL.LU.64 R234, [R1+0x670] ;  /* 0x0006700001ea7983 */ /* 0x0011680000300a00 */
[----:B------:R0:W5:Y:S04]  /*9010*/  LDL.LU.64 R232, [R1+0x668] ;  /* 0x0006680001e87983 */ /* 0x0001680000300a00 */
        /* <DEDUP_REMOVED lines=62> */
[----:B------:R-:W-:Y:S01]  /*9400*/  UIADD3 UR16, UR7, 0x202, URZ ;  /* 0x0000020207107890 */ /* 0x000fe2000fffe03f */
[----:B------:R-:W-:Y:S01]  /*9410*/  UMOV UR17, 0x80000020 ;  /* 0x8000002000117882 */ /* 0x000fe20000000000 */
[----:B------:R-:W-:-:S04]  /*9420*/  UIADD3 UR6, UR6, 0x2, URZ ;  /* 0x0000000206067890 */ /* 0x000fc8000fffe03f */
[----:B------:R-:W-:-:S04]  /*9430*/  UISETP.NE.AND UP0, UPT, UR6, UR26, UPT ;  /* 0x0000001a0600728c */ /* 0x000fc8000bf05270 */
[----:B------:R-:W-:-:S06]  /*9440*/  USEL UR7, URZ, 0x1, UP0 ;  /* 0x000000013f077887 */ /* 0x000fcc0008000000 */
[----:B------:R-:W-:Y:S01]  /*9450*/  ISETP.NE.AND P0, PT, RZ, UR7, PT ;  /* 0x00000007ff007c0c */ /* 0x000fe2000bf05270 */
[----:B--2---:R-:W-:-:S06]  /*9460*/  WARPGROUP.ARRIVE ;  /* 0x00000000000079c5 */ /* 0x004fcc0000000000 */
[----:B------:R-:W-:Y:S03]  /*9470*/  QGMMA.64x256x32.F32.E5M2.E5M2 R24, gdesc[UR16], R24, gsb0 ;  /* 0x03e00000101879f3 */ /* 0x000fe60008003818 */
[----:B------:R-:W-:-:S03]  /*9480*/  WARPGROUP.DEPBAR.LE gsb0, 0x0 ;  /* 0x00008000000079c5 */ /* 0x000fc60000010000 */
[----:B0-----:R-:W-:Y:S05]  /*9490*/  @!P0 BRA `(.L_x_28) ;  /* 0x0000003c000c8947 */ /* 0x001fea0003800000 */
[----:B-----5:R0:W-:Y:S04]  /*94a0*/  STL [R1+0x6a0], R225 ;  /* 0x0006a0e101007387 */ /* 0x0201e80000100800 */
[----:B------:R2:W-:Y:S01]  /*94b0*/  STL [R1+0x69c], R226 ;  /* 0x00069ce201007387 */ /* 0x0005e20000100800 */
[----:B0-----:R-:W-:-:S03]  /*94c0*/  IMAD.MOV.U32 R225, RZ, RZ, R2 ;  /* 0x000000ffffe17224 */ /* 0x001fc600078e0002 */
[----:B--2---:R-:W2:Y:S04]  /*94d0*/  LDL R226, [R1+0x4] ;  /* 0x0000040001e27983 */ /* 0x004ea80000100800 */
[----:B------:R0:W-:Y:S04]  /*94e0*/  STL [R1+0x698], R227 ;  /* 0x000698e301007387 */ /* 0x0001e80000100800 */
[----:B0-----:R-:W3:Y:S04]  /*94f0*/  LDL R227, [R1+0x8] ;  /* 0x0000080001e37983 */ /* 0x001ee80000100800 */
[----:B------:R0:W-:Y:S04]  /*9500*/  STL [R1+0x694], R228 ;  /* 0x000694e401007387 */ /* 0x0001e80000100800 */
[----:B0-----:R-:W4:Y:S04]  /*9510*/  LDL R228, [R1+0xc] ;  /* 0x00000c0001e47983 */ /* 0x001f280000100800 */
        /* <DEDUP_REMOVED lines=209> */
[----:B0-----:R-:W4:Y:S04]  /*a230*/  LDL.LU R121, [R1+0x200] ;  /* 0x0002000001797983 */ /* 0x001f280000300800 */
        /* <DEDUP_REMOVED lines=14> */
[----:B------:R-:W4:Y:S04]  /*a320*/  LDL.LU R2, [R1+0x230] ;  /* 0x0002300001027983 */ /* 0x000f280000300800 */
        /* <DEDUP_REMOVED lines=38> */
[----:B------:R0:W-:Y:S01]  /*a590*/  STL [R1+0x484], R148 ;  /* 0x0004849401007387 */ /* 0x0001e20000100800 */
[----:B------:R-:W-:-:S03]  /*a5a0*/  FADD R3, R225, R3 ;  /* 0x00000003e1037221 */ /* 0x000fc60000000000 */
[----:B0-----:R-:W4:Y:S04]  /*a5b0*/  LDL.LU R148, [R1+0x214] ;  /* 0x0002140001947983 */ /* 0x001f280000300800 */
[----:B------:R0:W-:Y:S01]  /*a5c0*/  STL [R1+0x480], R149 ;  /* 0x0004809501007387 */ /* 0x0001e20000100800 */
[----:B--2---:R-:W-:-:S01]  /*a5d0*/  FADD R4, R226, R4 ;  /* 0x00000004e2047221 */ /* 0x004fc20000000000 */
[----:B---3--:R-:W-:Y:S02]  /*a5e0*/  FADD R5, R227, R5 ;  /* 0x00000005e3057221 */ /* 0x008fe40000000000 */
[----:B0-----:R-:W2:Y:S04]  /*a5f0*/  LDL R149, [R1+0x1f4] ;  /* 0x0001f40001957983 */ /* 0x001ea80000100800 */
[----:B------:R0:W-:Y:S01]  /*a600*/  STL [R1+0x47c], R150 ;  /* 0x00047c9601007387 */ /* 0x0001e20000100800 */
[----:B----4-:R-:W-:-:S01]  /*a610*/  FADD R6, R228, R6 ;  /* 0x00000006e4067221 */ /* 0x010fc20000000000 */
[----:B------:R-:W-:-:S02]  /*a620*/  FADD R7, R229, R7 ;  /* 0x00000007e5077221 */ /* 0x000fc40000000000 */
[----:B0-----:R-:W3:Y:S04]  /*a630*/  LDL R150, [R1+0x1c0] ;  /* 0x0001c00001967983 */ /* 0x001ee80000100800 */
[----:B------:R0:W-:Y:S01]  /*a640*/  STL [R1+0x478], R151 ;  /* 0x0004789701007387 */ /* 0x0001e20000100800 */
[----:B------:R-:W-:-:S01]  /*a650*/  FADD R8, R230, R8 ;  /* 0x00000008e6087221 */ /* 0x000fc20000000000 */
[----:B------:R-:W-:Y:S02]  /*a660*/  FADD R9, R231, R9 ;  /* 0x00000009e7097221 */ /* 0x000fe40000000000 */
[----:B0-----:R-:W4:Y:S04]  /*a670*/  LDL R151, [R1+0x1f0] ;  /* 0x0001f00001977983 */ /* 0x001f280000100800 */
[----:B------:R0:W-:Y:S01]  /*a680*/  STL [R1+0x474], R0 ;  /* 0x0004740001007387 */ /* 0x0001e20000100800 */
[----:B------:R-:W-:-:S01]  /*a690*/  FADD R10, R232, R10 ;  /* 0x0000000ae80a7221 */ /* 0x000fc20000000000 */
[----:B------:R-:W-:-:S02]  /*a6a0*/  FADD R11, R233, R11 ;  /* 0x0000000be90b7221 */ /* 0x000fc40000000000 */
[----:B0-----:R-:W2:Y:S04]  /*a6b0*/  LDL.LU R0, [R1+0x210] ;  /* 0x0002100001007983 */ /* 0x001ea80000300800 */
[----:B------:R-:W3:Y:S04]  /*a6c0*/  LDL.LU R225, [R1+0x6a0] ;  /* 0x0006a00001e17983 */ /* 0x000ee80000300800 */
[----:B------:R-:W4:Y:S04]  /*a6d0*/  LDL.LU R226, [R1+0x69c] ;  /* 0x00069c0001e27983 */ /* 0x000f280000300800 */
[----:B------:R-:W2:Y:S04]  /*a6e0*/  LDL.LU R227, [R1+0x698] ;  /* 0x0006980001e37983 */ /* 0x000ea80000300800 */
[----:B------:R-:W2:Y:S04]  /*a6f0*/  LDL.LU R228, [R1+0x694] ;  /* 0x0006940001e47983 */ /* 0x000ea80000300800 */
[----:B------:R-:W2:Y:S01]  /*a700*/  LDL.LU R229, [R1+0x690] ;  /* 0x0006900001e57983 */ /* 0x000ea20000300800 */
[----:B------:R-:W-:-:S03]  /*a710*/  FADD R12, R234, R12 ;  /* 0x0000000cea0c7221 */ /* 0x000fc60000000000 */
[----:B------:R-:W2:Y:S01]  /*a720*/  LDL.LU R230, [R1+0x68c] ;  /* 0x00068c0001e67983 */ /* 0x000ea20000300800 */
[----:B------:R-:W-:-:S03]  /*a730*/  FADD R13, R235, R13 ;  /* 0x0000000deb0d7221 */ /* 0x000fc60000000000 */
[----:B------:R-:W2:Y:S04]  /*a740*/  LDL.LU R231, [R1+0x688] ;  /* 0x0006880001e77983 */ /* 0x000ea80000300800 */
[----:B------:R-:W2:Y:S04]  /*a750*/  LDL.LU R232, [R1+0x684] ;  /* 0x0006840001e87983 */ /* 0x000ea80000300800 */
[----:B------:R-:W2:Y:S04]  /*a760*/  LDL.LU R233, [R1+0x680] ;  /* 0x0006800001e97983 */ /* 0x000ea80000300800 */
[----:B------:R-:W2:Y:S04]  /*a770*/  LDL.LU R234, [R1+0x67c] ;  /* 0x00067c0001ea7983 */ /* 0x000ea80000300800 */
[----:B------:R-:W2:Y:S01]  /*a780*/  LDL.LU R235, [R1+0x678] ;  /* 0x0006780001eb7983 */ /* 0x000ea20000300800 */
[----:B------:R-:W-:-:S01]  /*a790*/  FADD R14, R24, R14 ;  /* 0x0000000e180e7221 */ /* 0x000fc20000000000 */
[----:B------:R-:W-:Y:S01]  /*a7a0*/  FADD R15, R25, R15 ;  /* 0x0000000f190f7221 */ /* 0x000fe20000000000 */
[----:B------:R-:W-:-:S01]  /*a7b0*/  FADD R16, R26, R16 ;  /* 0x000000101a107221 */ /* 0x000fc20000000000 */
[----:B------:R-:W2:Y:S01]  /*a7c0*/  LDL.LU R24, [R1+0x674] ;  /* 0x0006740001187983 */ /* 0x000ea20000300800 */
[----:B------:R-:W-:-:S01]  /*a7d0*/  FADD R17, R27, R17 ;  /* 0x000000111b117221 */ /* 0x000fc20000000000 */
[----:B------:R-:W-:-:S02]  /*a7e0*/  FADD R18, R28, R18 ;  /* 0x000000121c127221 */ /* 0x000fc40000000000 */
[----:B------:R-:W2:Y:S01]  /*a7f0*/  LDL.LU R25, [R1+0x670] ;  /* 0x0006700001197983 */ /* 0x000ea20000300800 */
[----:B------:R-:W-:-:S03]  /*a800*/  FADD R19, R29, R19 ;  /* 0x000000131d137221 */ /* 0x000fc60000000000 */
        /* <DEDUP_REMOVED lines=155> */
[----:B---3--:R-:W-:-:S03]  /*b1c0*/  FADD R225, R107, R225 ;  /* 0x000000e16be17221 */ /* 0x008fc60000000000 */
[----:B------:R-:W3:Y:S01]  /*b1d0*/  LDL.LU R104, [R1+0x534] ;  /* 0x0005340001687983 */ /* 0x000ee20000300800 */
[----:B----4-:R-:W-:-:S03]  /*b1e0*/  FADD R226, R108, R226 ;  /* 0x000000e26ce27221 */ /* 0x010fc60000000000 */
[----:B------:R-:W4:Y:S01]  /*b1f0*/  LDL.LU R105, [R1+0x530] ;  /* 0x0005300001697983 */ /* 0x000f220000300800 */
[----:B--2---:R-:W-:-:S03]  /*b200*/  FADD R227, R109, R227 ;  /* 0x000000e36de37221 */ /* 0x004fc60000000000 */
        /* <DEDUP_REMOVED lines=15> */
[----:B------:R-:W-:-:S01]  /*b300*/  FADD R235, R117, R235 ;  /* 0x000000eb75eb7221 */ /* 0x000fc20000000000 */
[----:B------:R-:W-:Y:S02]  /*b310*/  FADD R121, R120, R121 ;  /* 0x0000007978797221 */ /* 0x000fe40000000000 */
[----:B------:R-:W2:Y:S01]  /*b320*/  LDL.LU R114, [R1+0x50c] ;  /* 0x00050c0001727983 */ /* 0x000ea20000300800 */
[----:B------:R-:W-:-:S03]  /*b330*/  FADD R236, R118, R236 ;  /* 0x000000ec76ec7221 */ /* 0x000fc60000000000 */
[----:B------:R-:W2:Y:S01]  /*b340*/  LDL.LU R115, [R1+0x508] ;  /* 0x0005080001737983 */ /* 0x000ea20000300800 */
[----:B------:R-:W-:-:S03]  /*b350*/  FADD R237, R119, R237 ;  /* 0x000000ed77ed7221 */ /* 0x000fc60000000000 */
[----:B------:R-:W2:Y:S01]  /*b360*/  LDL.LU R116, [R1+0x504] ;  /* 0x0005040001747983 */ /* 0x000ea20000300800 */
[----:B------:R-:W-:-:S03]  /*b370*/  FADD R123, R122, R123 ;  /* 0x0000007b7a7b7221 */ /* 0x000fc60000000000 */
[----:B------:R-:W2:Y:S04]  /*b380*/  LDL.LU R117, [R1+0x500] ;  /* 0x0005000001757983 */ /* 0x000ea80000300800 */
[----:B------:R-:W2:Y:S01]  /*b390*/  LDL.LU R118, [R1+0x4fc] ;  /* 0x0004fc0001767983 */ /* 0x000ea20000300800 */
[----:B------:R-:W-:-:S03]  /*b3a0*/  FADD R125, R124, R125 ;  /* 0x0000007d7c7d7221 */ /* 0x000fc60000000000 */
[----:B------:R-:W2:Y:S04]  /*b3b0*/  LDL.LU R119, [R1+0x4f8] ;  /* 0x0004f80001777983 */ /* 0x000ea80000300800 */
[----:B------:R-:W2:Y:S04]  /*b3c0*/  LDL.LU R120, [R1+0x4f4] ;  /* 0x0004f40001787983 */ /* 0x000ea80000300800 */
[----:B------:R0:W-:Y:S01]  /*b3d0*/  STL [R1+0x200], R121 ;  /* 0x0002007901007387 */ /* 0x0001e20000100800 */
[----:B------:R-:W-:-:S01]  /*b3e0*/  FADD R127, R126, R127 ;  /* 0x0000007f7e7f7221 */ /* 0x000fc20000000000 */
[----:B------:R-:W-:Y:S01]  /*b3f0*/  FADD R0, R128, R0 ;  /* 0x0000000080007221 */ /* 0x000fe20000000000 */
[----:B------:R-:W-:-:S01]  /*b400*/  FADD R148, R150, R148 ;  /* 0x0000009496947221 */ /* 0x000fc20000000000 */
[----:B0-----:R-:W2:Y:S04]  /*b410*/  LDL.LU R121, [R1+0x4f0] ;  /* 0x0004f00001797983 */ /* 0x001ea80000300800 */
        /* <DEDUP_REMOVED lines=9> */
[----:B------:R-:W-:-:S02]  /*b4b0*/  FADD R136, R137, R136 ;  /* 0x0000008889887221 */ /* 0x000fc40000000000 */
[----:B0-----:R-:W2:Y:S04]  /*b4c0*/  LDL.LU R125, [R1+0x4e0] ;  /* 0x0004e000017d7983 */ /* 0x001ea80000300800 */
[----:B------:R-:W2:Y:S04]  /*b4d0*/  LDL.LU R126, [R1+0x4dc] ;  /* 0x0004dc00017e7983 */ /* 0x000ea80000300800 */
[----:B------:R0:W-:Y:S01]  /*b4e0*/  STL [R1+0x20c], R127 ;  /* 0x00020c7f01007387 */ /* 0x0001e20000100800 */
[----:B------:R-:W-:-:S01]  /*b4f0*/  FADD R132, R134, R132 ;  /* 0x0000008486847221 */ /* 0x000fc20000000000 */
[----:B------:R-:W-:-:S02]  /*b500*/  FADD R2, R130, R2 ;  /* 0x0000000282027221 */ /* 0x000fc40000000000 */
[----:B0-----:R-:W2:Y:S04]  /*b510*/  LDL.LU R127, [R1+0x4d8] ;  /* 0x0004d800017f7983 */ /* 0x001ea80000300800 */
[----:B------:R-:W2:Y:S04]  /*b520*/  LDL.LU R128, [R1+0x4d4] ;  /* 0x0004d40001807983 */ /* 0x000ea80000300800 */
[----:B------:R-:W-:Y:S04]  /*b530*/  STL [R1+0x210], R0 ;  /* 0x0002100001007387 */ /* 0x000fe80000100800 */
[----:B------:R-:W-:Y:S04]  /*b540*/  STL [R1+0x214], R148 ;  /* 0x0002149401007387 */ /* 0x000fe80000100800 */
[----:B------:R-:W-:Y:S04]  /*b550*/  STL [R1+0x218], R144 ;  /* 0x0002189001007387 */ /* 0x000fe80000100800 */
[----:B------:R-:W-:Y:S04]  /*b560*/  STL [R1+0x21c], R142 ;  /* 0x00021c8e01007387 */ /* 0x000fe80000100800 */
[----:B------:R-:W-:Y:S04]  /*b570*/  STL [R1+0x220], R140 ;  /* 0x0002208c01007387 */ /* 0x000fe80000100800 */
[----:B------:R-:W-:Y:S04]  /*b580*/  STL [R1+0x224], R138 ;  /* 0x0002248a01007387 */ /* 0x000fe80000100800 */
[----:B------:R-:W3:Y:S04]  /*b590*/  LDL.LU R130, [R1+0x234] ;  /* 0x0002340001827983 */ /* 0x000ee80000300800 */
[----:B------:R-:W-:Y:S04]  /*b5a0*/  STL [R1+0x228], R136 ;  /* 0x0002288801007387 */ /* 0x000fe80000100800 */
[----:B------:R0:W-:Y:S04]  /*b5b0*/  STL [R1+0x22c], R132 ;  /* 0x00022c8401007387 */ /* 0x0001e80000100800 */
[----:B0-----:R-:W4:Y:S04]  /*b5c0*/  LDL.LU R132, [R1+0x238] ;  /* 0x0002380001847983 */ /* 0x001f280000300800 */
[----:B------:R-:W2:Y:S04]  /*b5d0*/  LDL.LU R134, [R1+0x23c] ;  /* 0x00023c0001867983 */ /* 0x000ea80000300800 */
[----:B------:R0:W-:Y:S04]  /*b5e0*/  STL [R1+0x230], R2 ;  /* 0x0002300201007387 */ /* 0x0001e80000100800 */
[----:B------:R-:W2:Y:S04]  /*b5f0*/  LDL.LU R136, [R1+0x240] ;  /* 0x0002400001887983 */ /* 0x000ea80000300800 */
        /* <DEDUP_REMOVED lines=11> */
[----:B0-----:R-:W2:Y:S04]  /*b6b0*/  LDL.LU R2, [R1+0x270] ;  /* 0x0002700001027983 */ /* 0x001ea80000300800 */
[----:B------:R-:W2:Y:S01]  /*b6c0*/  LDL.LU R0, [R1+0x274] ;  /* 0x0002740001007983 */ /* 0x000ea20000300800 */
[----:B---3--:R-:W-:-:S03]  /*b6d0*/  FADD R130, R129, R130 ;  /* 0x0000008281827221 */ /* 0x008fc60000000000 */
[----:B------:R-:W3:Y:S04]  /*b6e0*/  LDL.LU R129, [R1+0x4d0] ;  /* 0x0004d00001817983 */ /* 0x000ee80000300800 */
[----:B------:R0:W-:Y:S04]  /*b6f0*/  STL [R1+0x234], R130 ;  /* 0x0002348201007387 */ /* 0x0001e80000100800 */
[----:B0-----:R-:W3:Y:S01]  /*b700*/  LDL.LU R130, [R1+0x4cc] ;  /* 0x0004cc0001827983 */ /* 0x001ee20000300800 */
[----:B----4-:R-:W-:-:S03]  /*b710*/  FADD R132, R131, R132 ;  /* 0x0000008483847221 */ /* 0x010fc60000000000 */
[----:B------:R-:W4:Y:S01]  /*b720*/  LDL.LU R131, [R1+0x4c8] ;  /* 0x0004c80001837983 */ /* 0x000f220000300800 */
[----:B--2---:R-:W-:-:S03]  /*b730*/  FADD R134, R133, R134 ;  /* 0x0000008685867221 */ /* 0x004fc60000000000 */
[----:B------:R0:W-:Y:S01]  /*b740*/  STL [R1+0x238], R132 ;  /* 0x0002388401007387 */ /* 0x0001e20000100800 */
[----:B------:R-:W-:-:S03]  /*b750*/  FADD R136, R135, R136 ;  /* 0x0000008887887221 */ /* 0x000fc60000000000 */
[----:B0-----:R-:W2:Y:S01]  /*b760*/  LDL.LU R132, [R1+0x4c4] ;  /* 0x0004c40001847983 */ /* 0x001ea20000300800 */
[----:B------:R-:W-:-:S03]  /*b770*/  FADD R150, R151, R150 ;  /* 0x0000009697967221 */ /* 0x000fc60000000000 */
[----:B------:R-:W2:Y:S01]  /*b780*/  LDL.LU R133, [R1+0x4c0] ;  /* 0x0004c00001857983 */ /* 0x000ea20000300800 */
[----:B------:R-:W-:-:S03]  /*b790*/  FADD R148, R149, R148 ;  /* 0x0000009495947221 */ /* 0x000fc60000000000 */
[----:B------:R0:W-:Y:S01]  /*b7a0*/  STL [R1+0x23c], R134 ;  /* 0x00023c8601007387 */ /* 0x0001e20000100800 */
[----:B------:R-:W-:-:S01]  /*b7b0*/  FADD R146, R147, R146 ;  /* 0x0000009293927221 */ /* 0x000fc20000000000 */
[----:B------:R-:W-:Y:S02]  /*b7c0*/  FADD R144, R145, R144 ;  /* 0x0000009091907221 */ /* 0x000fe40000000000 */
[----:B0-----:R-:W2:Y:S01]  /*b7d0*/  LDL.LU R134, [R1+0x4bc] ;  /* 0x0004bc0001867983 */ /* 0x001ea20000300800 */
[----:B------:R-:W-:-:S03]  /*b7e0*/  FADD R143, R24, R143 ;  /* 0x0000008f188f7221 */ /* 0x000fc60000000000 */
[----:B------:R-:W2:Y:S01]  /*b7f0*/  LDL.LU R135, [R1+0x4b8] ;  /* 0x0004b80001877983 */ /* 0x000ea20000300800 */
[----:B------:R-:W-:-:S03]  /*b800*/  FADD R142, R25, R142 ;  /* 0x0000008e198e7221 */ /* 0x000fc60000000000 */
[----:B------:R0:W-:Y:S01]  /*b810*/  STL [R1+0x240], R136 ;  /* 0x0002408801007387 */ /* 0x0001e20000100800 */
[----:B------:R-:W-:-:S01]  /*b820*/  FADD R141, R26, R141 ;  /* 0x0000008d1a8d7221 */ /* 0x000fc20000000000 */
[----:B------:R-:W-:Y:S01]  /*b830*/  FADD R140, R27, R140 ;  /* 0x0000008c1b8c7221 */ /* 0x000fe20000000000 */
[----:B------:R-:W-:-:S01]  /*b840*/  FADD R139, R28, R139 ;  /* 0x0000008b1c8b7221 */ /* 0x000fc20000000000 */
[----:B0-----:R-:W2:Y:S01]  /*b850*/  LDL.LU R136, [R1+0x4b4] ;  /* 0x0004b40001887983 */ /* 0x001ea20000300800 */
[----:B------:R-:W-:-:S03]  /*b860*/  FADD R138, R29, R138 ;  /* 0x0000008a1d8a7221 */ /* 0x000fc60000000000 */
[----:B------:R0:W-:Y:S01]  /*b870*/  STL [R1+0x244], R150 ;  /* 0x0002449601007387 */ /* 0x0001e20000100800 */
[----:B------:R-:W-:-:S03]  /*b880*/  FADD R137, R30, R137 ;  /* 0x000000891e897221 */ /* 0x000fc60000000000 */
[----:B------:R1:W-:Y:S01]  /*b890*/  STL [R1+0x248], R148 ;  /* 0x0002489401007387 */ /* 0x0003e20000100800 */
[----:B------:R-:W-:-:S03]  /*b8a0*/  FADD R2, R31, R2 ;  /* 0x000000021f027221 */ /* 0x000fc60000000000 */
[----:B------:R1:W-:Y:S01]  /*b8b0*/  STL [R1+0x24c], R146 ;  /* 0x00024c9201007387 */ /* 0x0003e20000100800 */
[----:B------:R-:W-:-:S03]  /*b8c0*/  FADD R0, R32, R0 ;  /* 0x0000000020007221 */ /* 0x000fc60000000000 */
[----:B------:R1:W-:Y:S04]  /*b8d0*/  STL [R1+0x250], R144 ;  /* 0x0002509001007387 */ /* 0x0003e80000100800 */
[----:B------:R1:W-:Y:S04]  /*b8e0*/  STL [R1+0x254], R143 ;  /* 0x0002548f01007387 */ /* 0x0003e80000100800 */
[----:B------:R1:W-:Y:S04]  /*b8f0*/  STL [R1+0x258], R142 ;  /* 0x0002588e01007387 */ /* 0x0003e80000100800 */
[----:B------:R1:W-:Y:S04]  /*b900*/  STL [R1+0x25c], R141 ;  /* 0x00025c8d01007387 */ /* 0x0003e80000100800 */
[----:B------:R1:W-:Y:S04]  /*b910*/  STL [R1+0x260], R140 ;  /* 0x0002608c01007387 */ /* 0x0003e80000100800 */
[----:B------:R1:W-:Y:S04]  /*b920*/  STL [R1+0x264], R139 ;  /* 0x0002648b01007387 */ /* 0x0003e80000100800 */
[----:B------:R1:W-:Y:S04]  /*b930*/  STL [R1+0x268], R138 ;  /* 0x0002688a01007387 */ /* 0x0003e80000100800 */
[----:B------:R-:W3:Y:S04]  /*b940*/  LDL.LU R151, [R1+0x278] ;  /* 0x0002780001977983 */ /* 0x000ee80000300800 */
[----:B------:R1:W-:Y:S04]  /*b950*/  STL [R1+0x26c], R137 ;  /* 0x00026c8901007387 */ /* 0x0003e80000100800 */
[----:B0-----:R-:W4:Y:S04]  /*b960*/  LDL.LU R150, [R1+0x27c] ;  /* 0x00027c0001967983 */ /* 0x001f280000300800 */
[----:B------:R0:W-:Y:S04]  /*b970*/  STL [R1+0x270], R2 ;  /* 0x0002700201007387 */ /* 0x0001e80000100800 */
[----:B------:R-:W2:Y:S04]  /*b980*/  LDL.LU R149, [R1+0x280] ;  /* 0x0002800001957983 */ /* 0x000ea80000300800 */
[----:B------:R0:W-:Y:S04]  /*b990*/  STL [R1+0x274], R0 ;  /* 0x0002740001007387 */ /* 0x0001e80000100800 */
[----:B-1----:R-:W2:Y:S04]  /*b9a0*/  LDL.LU R148, [R1+0x284] ;  /* 0x0002840001947983 */ /* 0x002ea80000300800 */
        /* <DEDUP_REMOVED lines=13> */
[----:B---3--:R-:W-:-:S05]  /*ba80*/  FADD R151, R33, R151 ;  /* 0x0000009721977221 */ /* 0x008fca0000000000 */
[----:B------:R0:W-:Y:S01]  /*ba90*/  STL [R1+0x278], R151 ;  /* 0x0002789701007387 */ /* 0x0001e20000100800 */
[----:B----4-:R-:W-:-:S05]  /*baa0*/  FADD R150, R34, R150 ;  /* 0x0000009622967221 */ /* 0x010fca0000000000 */
[----:B------:R1:W-:Y:S01]  /*bab0*/  STL [R1+0x27c], R150 ;  /* 0x00027c9601007387 */ /* 0x0003e20000100800 */
[----:B--2---:R-:W-:-:S05]  /*bac0*/  FADD R149, R35, R149 ;  /* 0x0000009523957221 */ /* 0x004fca0000000000 */
[----:B------:R2:W-:Y:S01]  /*bad0*/  STL [R1+0x280], R149 ;  /* 0x0002809501007387 */ /* 0x0005e20000100800 */
[----:B------:R-:W-:-:S01]  /*bae0*/  FADD R148, R36, R148 ;  /* 0x0000009424947221 */ /* 0x000fc20000000000 */
[----:B------:R-:W-:-:S04]  /*baf0*/  FADD R147, R37, R147 ;  /* 0x0000009325937221 */ /* 0x000fc80000000000 */
[----:B------:R3:W-:Y:S01]  /*bb00*/  STL [R1+0x284], R148 ;  /* 0x0002849401007387 */ /* 0x0007e20000100800 */
[----:B------:R-:W-:-:S03]  /*bb10*/  FADD R146, R38, R146 ;  /* 0x0000009226927221 */ /* 0x000fc60000000000 */
        /* <DEDUP_REMOVED lines=20> */
[----:B0-----:R-:W4:Y:S01]  /*bc60*/  LDL.LU R151, [R1+0x2bc] ;  /* 0x0002bc0001977983 */ /* 0x001f220000300800 */
[----:B------:R-:W-:-:S03]  /*bc70*/  FADD R0, R49, R0 ;  /* 0x0000000031007221 */ /* 0x000fc60000000000 */
[----:B------:R0:W-:Y:S04]  /*bc80*/  STL [R1+0x2b0], R137 ;  /* 0x0002b08901007387 */ /* 0x0001e80000100800 */
[----:B-1----:R-:W4:Y:S04]  /*bc90*/  LDL.LU R150, [R1+0x2c0] ;  /* 0x0002c00001967983 */ /* 0x002f280000300800 */
[----:B------:R1:W-:Y:S04]  /*bca0*/  STL [R1+0x2b4], R2 ;  /* 0x0002b40201007387 */ /* 0x0003e80000100800 */
[----:B--2---:R-:W2:Y:S04]  /*bcb0*/  LDL.LU R149, [R1+0x2c4] ;  /* 0x0002c40001957983 */ /* 0x004ea80000300800 */
[----:B------:R1:W-:Y:S04]  /*bcc0*/  STL [R1+0x2b8], R0 ;  /* 0x0002b80001007387 */ /* 0x0003e80000100800 */
[----:B---3--:R-:W3:Y:S04]  /*bcd0*/  LDL.LU R148, [R1+0x2c8] ;  /* 0x0002c80001947983 */ /* 0x008ee80000300800 */
[----:B----4-:R-:W4:Y:S04]  /*bce0*/  LDL.LU R147, [R1+0x2cc] ;  /* 0x0002cc0001937983 */ /* 0x010f280000300800 */
[----:B------:R-:W4:Y:S04]  /*bcf0*/  LDL.LU R146, [R1+0x2d0] ;  /* 0x0002d00001927983 */ /* 0x000f280000300800 */
        /* <DEDUP_REMOVED lines=8> */
[----:B0-----:R-:W4:Y:S04]  /*bd80*/  LDL.LU R137, [R1+0x2f4] ;  /* 0x0002f40001897983 */ /* 0x001f280000300800 */
[----:B-1----:R-:W4:Y:S04]  /*bd90*/  LDL.LU R2, [R1+0x2f8] ;  /* 0x0002f80001027983 */ /* 0x002f280000300800 */
[----:B------:R-:W4:Y:S01]  /*bda0*/  LDL.LU R0, [R1+0x2fc] ;  /* 0x0002fc0001007983 */ /* 0x000f220000300800 */
[----:B------:R-:W-:-:S01]  /*bdb0*/  FADD R151, R50, R151 ;  /* 0x0000009732977221 */ /* 0x000fc20000000000 */
[----:B------:R-:W-:-:S04]  /*bdc0*/  FADD R150, R51, R150 ;  /* 0x0000009633967221 */ /* 0x000fc80000000000 */
[----:B------:R0:W-:Y:S01]  /*bdd0*/  STL [R1+0x2bc], R151 ;  /* 0x0002bc9701007387 */ /* 0x0001e20000100800 */
[----:B--2---:R-:W-:-:S03]  /*bde0*/  FADD R149, R52, R149 ;  /* 0x0000009534957221 */ /* 0x004fc60000000000 */
[----:B------:R1:W-:Y:S01]  /*bdf0*/  STL [R1+0x2c0], R150 ;  /* 0x0002c09601007387 */ /* 0x0003e20000100800 */
[----:B---3--:R-:W-:-:S03]  /*be00*/  FADD R148, R53, R148 ;  /* 0x0000009435947221 */ /* 0x008fc60000000000 */
[----:B------:R2:W-:Y:S01]  /*be10*/  STL [R1+0x2c4], R149 ;  /* 0x0002c49501007387 */ /* 0x0005e20000100800 */
[----:B----4-:R-:W-:-:S03]  /*be20*/  FADD R147, R54, R147 ;  /* 0x0000009336937221 */ /* 0x010fc60000000000 */
        /* <DEDUP_REMOVED lines=198> */
[----:B------:R-:W-:Y:S01]  /*ca90*/  STL [R1+0x3cc], R151 ;  /* 0x0003cc9701007387 */ /* 0x000fe20000100800 */
[----:B--2---:R-:W-:-:S03]  /*caa0*/  FADD R149, R120, R149 ;  /* 0x0000009578957221 */ /* 0x004fc60000000000 */
[----:B------:R-:W-:Y:S01]  /*cab0*/  STL [R1+0x3d0], R150 ;  /* 0x0003d09601007387 */ /* 0x000fe20000100800 */
[----:B---3--:R-:W-:-:S03]  /*cac0*/  FADD R148, R121, R148 ;  /* 0x0000009479947221 */ /* 0x008fc60000000000 */
[----:B------:R-:W-:Y:S01]  /*cad0*/  STL [R1+0x3d4], R149 ;  /* 0x0003d49501007387 */ /* 0x000fe20000100800 */
[----:B----4-:R-:W-:-:S03]  /*cae0*/  FADD R147, R122, R147 ;  /* 0x000000937a937221 */ /* 0x010fc60000000000 */
[----:B------:R-:W-:Y:S01]  /*caf0*/  STL [R1+0x3d8], R148 ;  /* 0x0003d89401007387 */ /* 0x000fe20000100800 */
[----:B------:R-:W-:-:S03]  /*cb00*/  FADD R146, R123, R146 ;  /* 0x000000927b927221 */ /* 0x000fc60000000000 */
        /* <DEDUP_REMOVED lines=18> */
[----:B------:R-:W-:Y:S04]  /*cc30*/  STL [R1+0x400], R138 ;  /* 0x0004008a01007387 */ /* 0x000fe80000100800 */
[----:B------:R0:W-:Y:S04]  /*cc40*/  STL [R1+0x404], R137 ;  /* 0x0004048901007387 */ /* 0x0001e80000100800 */
[----:B0-----:R-:W2:Y:S01]  /*cc50*/  LDL.LU R137, [R1+0x410] ;  /* 0x0004100001897983 */ /* 0x001ea20000300800 */
[----:B------:R-:W-:-:S01]  /*cc60*/  FADD R2, R133, R2 ;  /* 0x0000000285027221 */ /* 0x000fc20000000000 */
[----:B------:R-:W-:-:S02]  /*cc70*/  FADD R0, R134, R0 ;  /* 0x0000000086007221 */ /* 0x000fc40000000000 */
[----:B------:R-:W3:Y:S04]  /*cc80*/  LDL.LU R138, [R1+0x414] ;  /* 0x00041400018a7983 */ /* 0x000ee80000300800 */
[----:B------:R-:W-:Y:S04]  /*cc90*/  STL [R1+0x408], R2 ;  /* 0x0004080201007387 */ /* 0x000fe80000100800 */
[----:B------:R-:W4:Y:S04]  /*cca0*/  LDL.LU R139, [R1+0x418] ;  /* 0x00041800018b7983 */ /* 0x000f280000300800 */
[----:B------:R0:W-:Y:S04]  /*ccb0*/  STL [R1+0x40c], R0 ;  /* 0x00040c0001007387 */ /* 0x0001e80000100800 */
        /* <DEDUP_REMOVED lines=13> */
[----:B------:R-:W4:Y:S01]  /*cd90*/  LDL.LU R2, [R1+0x450] ;  /* 0x0004500001027983 */ /* 0x000f220000300800 */
[----:B--2---:R-:W-:-:S05]  /*cda0*/  FADD R137, R135, R137 ;  /* 0x0000008987897221 */ /* 0x004fca0000000000 */
[----:B------:R0:W-:Y:S04]  /*cdb0*/  STL [R1+0x410], R137 ;  /* 0x0004108901007387 */ /* 0x0001e80000100800 */
[----:B0-----:R-:W4:Y:S01]  /*cdc0*/  LDL.LU R137, [R1+0x4b0] ;  /* 0x0004b00001897983 */ /* 0x001f220000300800 */
[----:B---3--:R-:W-:-:S05]  /*cdd0*/  FADD R138, R136, R138 ;  /* 0x0000008a888a7221 */ /* 0x008fca0000000000 */
[----:B------:R0:W-:Y:S04]  /*cde0*/  STL [R1+0x414], R138 ;  /* 0x0004148a01007387 */ /* 0x0001e80000100800 */
[----:B0-----:R-:W2:Y:S01]  /*cdf0*/  LDL.LU R138, [R1+0x4ac] ;  /* 0x0004ac00018a7983 */ /* 0x001ea20000300800 */
[----:B----4-:R-:W-:-:S05]  /*ce00*/  FADD R139, R137, R139 ;  /* 0x0000008b898b7221 */ /* 0x010fca0000000000 */
[----:B------:R0:W-:Y:S04]  /*ce10*/  STL [R1+0x418], R139 ;  /* 0x0004188b01007387 */ /* 0x0001e80000100800 */
[----:B0-----:R-:W3:Y:S01]  /*ce20*/  LDL.LU R139, [R1+0x4a8] ;  /* 0x0004a800018b7983 */ /* 0x001ee20000300800 */
[----:B--2---:R-:W-:-:S05]  /*ce30*/  FADD R140, R138, R140 ;  /* 0x0000008c8a8c7221 */ /* 0x004fca0000000000 */
[----:B------:R0:W-:Y:S04]  /*ce40*/  STL [R1+0x41c], R140 ;  /* 0x00041c8c01007387 */ /* 0x0001e80000100800 */
[----:B0-----:R-:W2:Y:S01]  /*ce50*/  LDL.LU R140, [R1+0x4a4] ;  /* 0x0004a400018c7983 */ /* 0x001ea20000300800 */
[----:B---3--:R-:W-:-:S05]  /*ce60*/  FADD R141, R139, R141 ;  /* 0x0000008d8b8d7221 */ /* 0x008fca0000000000 */
        /* <DEDUP_REMOVED lines=34> */
[----:B0-----:R0:W5:Y:S01]  /*d090*/  LDL.LU R0, [R1+0x474] ;  /* 0x0004740001007983 */ /* 0x0011620000300800 */
[----:B------:R-:W-:Y:S01]  /*d0a0*/  UMOV UR6, URZ ;  /* 0x0000003f00067c82 */ /* 0x000fe20008000000 */
[----:B---3--:R-:W-:-:S05]  /*d0b0*/  FADD R2, R2, R151 ;  /* 0x0000009702027221 */ /* 0x008fca0000000000 */
[----:B------:R0:W-:Y:S02]  /*d0c0*/  STL [R1+0x450], R2 ;  /* 0x0004500201007387 */ /* 0x0001e40000100800 */
.L_x_28:
[----:B------:R-:W-:Y:S05]  /*d0d0*/  @!P1 BRA `(.L_x_29) ;  /* 0x0000000000049947 */ /* 0x000fea0003800000 */
[----:B------:R-:W-:Y:S01]  /*d0e0*/  BPT.TRAP 0x1 ;  /* 0x000000040000795c */ /* 0x000fe20000300000 */
.L_x_29:
[----:B0-----:R-:W2:Y:S04]  /*d0f0*/  LDL R2, [R1+0x454] ;  /* 0x0004540001027983 */ /* 0x001ea80000100800 */
[----:B-----5:R0:W-:Y:S04]  /*d100*/  STL [R1+0x474], R0 ;  /* 0x0004740001007387 */ /* 0x0201e80000100800 */
[----:B0-----:R-:W3:Y:S01]  /*d110*/  LDL R0, [R1+0x458] ;  /* 0x0004580001007983 */ /* 0x001ee20000100800 */
[----:B--2---:R-:W-:Y:S01]  /*d120*/  ISETP.NE.AND P0, PT, R2, RZ, PT ;  /* 0x000000ff0200720c */ /* 0x004fe20003f05270 */
[----:B------:R-:W-:-:S12]  /*d130*/  IMAD.U32 R2, RZ, RZ, UR25 ;  /* 0x00000019ff027e24 */ /* 0x000fd8000f8e00ff */
[----:B------:R-:W-:-:S05]  /*d140*/  @P0 LEA R2, R2, UR11, 0x3 ;  /* 0x0000000b02020c11 */ /* 0x000fca000f8e18ff */
[----:B------:R-:W-:-:S05]  /*d150*/  @P0 VIADD R2, R2, 0x38 ;  /* 0x0000003802020836 */ /* 0x000fca0000000000 */
[----:B---3--:R-:W-:Y:S02]  /*d160*/  @P0 PRMT R2, R0, 0x654, R2 ;  /* 0x0000065400020816 */ /* 0x008fe40000000002 */
[----:B------:R0:W5:Y:S01]  /*d170*/  LDL.LU R0, [R1+0x474] ;  /* 0x0004740001007983 */ /* 0x0001620000300800 */
[----:B------:R-:W-:Y:S01]  /*d180*/  UISETP.GT.U32.AND UP0, UPT, UR13, 0x1, UPT ;  /* 0x000000010d00788c */ /* 0x000fe2000bf04070 */
[----:B------:R0:W-:Y:S05]  /*d190*/  @P0 SYNCS.ARRIVE.TRANS64.RED.A1T0 RZ, [R2+URZ], RZ ;  /* 0x000000ff02ff09a7 */ /* 0x0001ea000810043f */
[----:B------:R-:W-:-:S13]  /*d1a0*/  PLOP3.LUT P0, PT, PT, PT, UP0, 0x80, 0x0 ;  /* 0x000000000000781c */ /* 0x000fda0003f0f008 */
[----:B0-----:R-:W-:Y:S05]  /*d1b0*/  @P0 BRA `(.L_x_30) ;  /* 0x0000000000040947 */ /* 0x001fea0003800000 */
[----:B------:R-:W-:Y:S01]  /*d1c0*/  BPT.TRAP 0x1 ;  /* 0x000000040000795c */ /* 0x000fe20000300000 */
.L_x_30:
[----:B------:R-:W-:Y:S02]  /*d1d0*/  UISETP.GT.AND UP2, UPT, UR24, 0x1, UPT ;  /* 0x000000011800788c */ /* 0x000fe4000bf44270 */
[----:B------:R-:W-:Y:S02]  /*d1e0*/  UIADD3 UR23, UR23, 0x1, URZ ;  /* 0x0000000117177890 */ /* 0x000fe4000fffe03f */
[----:B------:R-:W-:Y:S02]  /*d1f0*/  UIADD3 UR25, UR25, 0x1, URZ ;  /* 0x0000000119197890 */ /* 0x000fe4000fffe03f */
[----:B------:R-:W-:Y:S01]  /*d200*/  PLOP3.LUT P0, PT, PT, PT, UP2, 0x80, 0x0 ;  /* 0x000000000000781c */ /* 0x000fe20003f0f028 */
[----:B------:R-:W-:Y:S02]  /*d210*/  UISETP.NE.AND UP0, UPT, UR23, 0x7, UPT ;  /* 0x000000071700788c */ /* 0x000fe4000bf05270 */
[----:B------:R-:W-:Y:S02]  /*d220*/  UISETP.NE.AND UP1, UPT, UR25, 0x7, UPT ;  /* 0x000000071900788c */ /* 0x000fe4000bf25270 */
[----:B------:R-:W-:-:S02]  /*d230*/  USEL UR8, URZ, 0x1, UP0 ;  /* 0x000000013f087887 */ /* 0x000fc40008000000 */
[----:B------:R-:W-:Y:S02]  /*d240*/  UIADD3 UR24, UR24, -0x1, URZ ;  /* 0xffffffff18187890 */ /* 0x000fe4000fffe03f */
[----:B------:R-:W-:Y:S02]  /*d250*/  USEL UR23, UR23, URZ, UP0 ;  /* 0x0000003f17177287 */ /* 0x000fe40008000000 */
[----:B-----5:R-:W-:Y:S01]  /*d260*/  LOP3.LUT R0, R0, UR8, RZ, 0x3c, !PT ;  /* 0x0000000800007c12 */ /* 0x020fe2000f8e3cff */
[----:B------:R-:W-:Y:S01]  /*d270*/  USEL UR25, UR25, URZ, UP1 ;  /* 0x0000003f19197287 */ /* 0x000fe20008800000 */
[----:B------:R-:W-:Y:S01]  /*d280*/  UMOV UR8, 0x1 ;  /* 0x0000000100087882 */ /* 0x000fe20000000000 */
[----:B------:R-:W-:Y:S10]  /*d290*/  @P0 BRA `(.L_x_31) ;  /* 0xffffff9c00a40947 */ /* 0x000ff4000383ffff */
.L_x_23:
[----:B------:R-:W-:-:S04]  /*d2a0*/  UISETP.NE.AND UP0, UPT, UR6, URZ, UPT ;  /* 0x0000003f0600728c */ /* 0x000fc8000bf05270 */
[----:B------:R-:W-:-:S06]  /*d2b0*/  USEL UR6, URZ, 0x1, !UP0 ;  /* 0x000000013f067887 */ /* 0x000fcc000c000000 */
[----:B------:R-:W-:-:S13]  /*d2c0*/  ISETP.NE.AND P0, PT, RZ, UR6, PT ;  /* 0x00000006ff007c0c */ /* 0x000fda000bf05270 */
[----:B------:R-:W-:Y:S05]  /*d2d0*/  @!P0 BRA `(.L_x_32) ;  /* 0x0000003800108947 */ /* 0x000fea0003800000 */
[----:B------:R0:W-:Y:S04]  /*d2e0*/  STL [R1+0x624], R43 ;  /* 0x0006242b01007387 */ /* 0x0001e80000100800 */
[----:B0-----:R-:W2:Y:S04]  /*d2f0*/  LDL.LU R43, [R1] ;  /* 0x00000000012b7983 */ /* 0x001ea80000300800 */
[----:B------:R0:W-:Y:S04]  /*d300*/  STL [R1+0x620], R44 ;  /* 0x0006202c01007387 */ /* 0x0001e80000100800 */
[----:B0-----:R-:W3:Y:S04]  /*d310*/  LDL.LU R44, [R1+0x4] ;  /* 0x00000400012c7983 */ /* 0x001ee80000300800 */
[----:B------:R0:W-:Y:S04]  /*d320*/  STL [R1+0x61c], R45 ;  /* 0x00061c2d01007387 */ /* 0x0001e80000100800 */
[----:B0-----:R-:W4:Y:S04]  /*d330*/  LDL.LU R45, [R1+0x8] ;  /* 0x00000800012d7983 */ /* 0x001f280000300800 */
[----:B------:R0:W-:Y:S04]  /*d340*/  STL [R1+0x618], R46 ;  /* 0x0006182e01007387 */ /* 0x0001e80000100800 */
[----:B0-----:R-:W5:Y:S04]  /*d350*/  LDL.LU R46, [R1+0xc] ;  /* 0x00000c00012e7983 */ /* 0x001f680000300800 */
        /* <DEDUP_REMOVED lines=138> */
[----:B------:R-:W5:Y:S04]  /*dc00*/  LDL.LU R0, [R1+0x1b0] ;  /* 0x0001b00001007983 */ /* 0x000f680000300800 */
[----:B------:R-:W5:Y:S04]  /*dc10*/  LDL.LU R2, [R1+0x204] ;  /* 0x0002040001027983 */ /* 0x000f680000300800 */
        /* <DEDUP_REMOVED lines=67> */
[----:B0-----:R-:W5:Y:S01]  /*e050*/  LDL.LU R149, [R1+0x12c] ;  /* 0x00012c0001957983 */ /* 0x001f620000300800 */
[----:B--2---:R-:W-:-:S03]  /*e060*/  FADD R3, R43, R3 ;  /* 0x000000032b037221 */ /* 0x004fc60000000000 */
[----:B------:R0:W-:Y:S01]  /*e070*/  STL [R1+0x478], R150 ;  /* 0x0004789601007387 */ /* 0x0001e20000100800 */
[----:B---3--:R-:W-:Y:S01]  /*e080*/  FADD R4, R44, R4 ;  /* 0x000000042c047221 */ /* 0x008fe20000000000 */
[----:B----4-:R-:W-:Y:S01]  /*e090*/  FADD R5, R45, R5 ;  /* 0x000000052d057221 */ /* 0x010fe20000000000 */
[----:B-----5:R-:W-:Y:S01]  /*e0a0*/  FADD R6, R46, R6 ;  /* 0x000000062e067221 */ /* 0x020fe20000000000 */
[----:B------:R-:W-:Y:S01]  /*e0b0*/  FADD R7, R47, R7 ;  /* 0x000000072f077221 */ /* 0x000fe20000000000 */
[----:B0-----:R-:W2:Y:S04]  /*e0c0*/  LDL.LU R150, [R1+0x128] ;  /* 0x0001280001967983 */ /* 0x001ea80000300800 */
[----:B------:R0:W-:Y:S01]  /*e0d0*/  STL [R1+0x474], R151 ;  /* 0x0004749701007387 */ /* 0x0001e20000100800 */
[----:B------:R-:W-:Y:S01]  /*e0e0*/  FADD R8, R48, R8 ;  /* 0x0000000830087221 */ /* 0x000fe20000000000 */
[----:B------:R-:W-:Y:S01]  /*e0f0*/  FADD R9, R49, R9 ;  /* 0x0000000931097221 */ /* 0x000fe20000000000 */
[----:B------:R-:W-:Y:S01]  /*e100*/  FADD R10, R50, R10 ;  /* 0x0000000a320a7221 */ /* 0x000fe20000000000 */
[----:B0-----:R-:W3:Y:S04]  /*e110*/  LDL.LU R151, [R1+0x124] ;  /* 0x0001240001977983 */ /* 0x001ee80000300800 */
[----:B------:R-:W4:Y:S04]  /*e120*/  LDL.LU R43, [R1+0x624] ;  /* 0x00062400012b7983 */ /* 0x000f280000300800 */
[----:B------:R-:W5:Y:S04]  /*e130*/  LDL.LU R44, [R1+0x620] ;  /* 0x00062000012c7983 */ /* 0x000f680000300800 */
[----:B------:R-:W4:Y:S04]  /*e140*/  LDL.LU R45, [R1+0x61c] ;  /* 0x00061c00012d7983 */ /* 0x000f280000300800 */
[----:B------:R-:W5:Y:S01]  /*e150*/  LDL.LU R46, [R1+0x618] ;  /* 0x00061800012e7983 */ /* 0x000f620000300800 */
[----:B------:R-:W-:-:S03]  /*e160*/  FADD R11, R51, R11 ;  /* 0x0000000b330b7221 */ /* 0x000fc60000000000 */
[----:B------:R-:W4:Y:S01]  /*e170*/  LDL.LU R47, [R1+0x614] ;  /* 0x00061400012f7983 */ /* 0x000f220000300800 */
[----:B------:R-:W-:-:S03]  /*e180*/  FADD R12, R52, R12 ;  /* 0x0000000c340c7221 */ /* 0x000fc60000000000 */
        /* <DEDUP_REMOVED lines=132> */
[----:B------:R-:W5:Y:S04]  /*e9d0*/  LDL.LU R114, [R1+0x508] ;  /* 0x0005080001727983 */ /* 0x000f680000300800 */
[----:B------:R-:W5:Y:S01]  /*e9e0*/  LDL.LU R115, [R1+0x504] ;  /* 0x0005040001737983 */ /* 0x000f620000300800 */
[----:B------:R-:W-:Y:S01]  /*e9f0*/  FADD R206, R149, R206 ;  /* 0x000000ce95ce7221 */ /* 0x000fe20000000000 */
[----:B------:R-:W-:Y:S01]  /*ea00*/  FADD R237, R118, R237 ;  /* 0x000000ed76ed7221 */ /* 0x000fe20000000000 */
[----:B------:R-:W-:Y:S01]  /*ea10*/  FADD R236, R119, R236 ;  /* 0x000000ec77ec7221 */ /* 0x000fe20000000000 */
[----:B------:R0:W-:Y:S01]  /*ea20*/  STL [R1+0x200], R116 ;  /* 0x0002007401007387 */ /* 0x0001e20000100800 */
[----:B------:R-:W-:Y:S01]  /*ea30*/  FADD R235, R120, R235 ;  /* 0x000000eb78eb7221 */ /* 0x000fe20000000000 */
        /* <DEDUP_REMOVED lines=8> */
[----:B0-----:R-:W4:Y:S01]  /*eac0*/  LDL.LU R116, [R1+0x1b4] ;  /* 0x0001b40001747983 */ /* 0x001f220000300800 */
[----:B------:R-:W-:Y:S01]  /*ead0*/  FADD R226, R129, R226 ;  /* 0x000000e281e27221 */ /* 0x000fe20000000000 */
[----:B------:R-:W-:Y:S01]  /*eae0*/  FADD R225, R130, R225 ;  /* 0x000000e182e17221 */ /* 0x000fe20000000000 */
[----:B------:R-:W-:Y:S01]  /*eaf0*/  FADD R224, R131, R224 ;  /* 0x000000e083e07221 */ /* 0x000fe20000000000 */
[----:B------:R-:W4:Y:S01]  /*eb00*/  LDL.LU R148, [R1+0x208] ;  /* 0x0002080001947983 */ /* 0x000f220000300800 */
[----:B------:R-:W-:Y:S01]  /*eb10*/  FADD R223, R132, R223 ;  /* 0x000000df84df7221 */ /* 0x000fe20000000000 */
[----:B------:R-:W-:Y:S01]  /*eb20*/  FADD R216, R139, R216 ;  /* 0x000000d88bd87221 */ /* 0x000fe20000000000 */
[----:B------:R-:W-:Y:S01]  /*eb30*/  FADD R222, R133, R222 ;  /* 0x000000de85de7221 */ /* 0x000fe20000000000 */
        /* <DEDUP_REMOVED lines=8> */
[----:B------:R-:W5:Y:S01]  /*ebc0*/  LDL.LU R149, [R1+0x20c] ;  /* 0x00020c0001957983 */ /* 0x000f620000300800 */
[----:B------:R-:W-:Y:S01]  /*ebd0*/  FADD R212, R143, R212 ;  /* 0x000000d48fd47221 */ /* 0x000fe20000000000 */
[----:B------:R-:W-:Y:S01]  /*ebe0*/  FADD R218, R137, R218 ;  /* 0x000000da89da7221 */ /* 0x000fe20000000000 */
[----:B------:R-:W-:Y:S01]  /*ebf0*/  FADD R211, R144, R211 ;  /* 0x000000d390d37221 */ /* 0x000fe20000000000 */
[----:B------:R-:W5:Y:S01]  /*ec00*/  LDL.LU R118, [R1+0x1bc] ;  /* 0x0001bc0001767983 */ /* 0x000f620000300800 */
[----:B------:R-:W-:Y:S01]  /*ec10*/  FADD R217, R138, R217 ;  /* 0x000000d98ad97221 */ /* 0x000fe20000000000 */
[----:B------:R-:W-:Y:S01]  /*ec20*/  FADD R210, R145, R210 ;  /* 0x000000d291d27221 */ /* 0x000fe20000000000 */
[----:B---3--:R-:W-:Y:S01]  /*ec30*/  FADD R204, R151, R204 ;  /* 0x000000cc97cc7221 */ /* 0x008fe20000000000 */
[----:B------:R-:W3:Y:S01]  /*ec40*/  LDL.LU R0, [R1+0x210] ;  /* 0x0002100001007983 */ /* 0x000ee20000300800 */
[----:B------:R-:W-:Y:S01]  /*ec50*/  FADD R209, R146, R209 ;  /* 0x000000d192d17221 */ /* 0x000fe20000000000 */
[----:B--2---:R-:W-:Y:S01]  /*ec60*/  FADD R205, R150, R205 ;  /* 0x000000cd96cd7221 */ /* 0x004fe20000000000 */
[----:B------:R-:W-:Y:S01]  /*ec70*/  FADD R208, R147, R208 ;  /* 0x000000d093d07221 */ /* 0x000fe20000000000 */
[----:B------:R-:W2:Y:S04]  /*ec80*/  LDL.LU R119, [R1+0x1c0] ;  /* 0x0001c00001777983 */ /* 0x000ea80000300800 */
[----:B0-----:R-:W2:Y:S04]  /*ec90*/  LDL.LU R2, [R1+0x214] ;  /* 0x0002140001027983 */ /* 0x001ea80000300800 */
        /* <DEDUP_REMOVED lines=29> */
[----:B------:R-:W2:Y:S01]  /*ee70*/  LDL.LU R147, [R1+0x250] ;  /* 0x0002500001937983 */ /* 0x000ea20000300800 */
[----:B----4-:R-:W-:-:S03]  /*ee80*/  FADD R148, R116, R148 ;  /* 0x0000009474947221 */ /* 0x010fc60000000000 */
[----:B------:R-:W4:Y:S04]  /*ee90*/  LDL.LU R116, [R1+0x500] ;  /* 0x0005000001747983 */ /* 0x000f280000300800 */
[----:B------:R0:W-:Y:S01]  /*eea0*/  STL [R1+0x208], R148 ;  /* 0x0002089401007387 */ /* 0x0001e20000100800 */
[----:B-----5:R-:W-:-:S03]  /*eeb0*/  FADD R149, R117, R149 ;  /* 0x0000009575957221 */ /* 0x020fc60000000000 */
[----:B0-----:R-:W5:Y:S04]  /*eec0*/  LDL.LU R148, [R1+0x254] ;  /* 0x0002540001947983 */ /* 0x001f680000300800 */
[----:B------:R-:W4:Y:S04]  /*eed0*/  LDL.LU R117, [R1+0x4fc] ;  /* 0x0004fc0001757983 */ /* 0x000f280000300800 */
[----:B------:R0:W-:Y:S04]  /*eee0*/  STL [R1+0x20c], R149 ;  /* 0x00020c9501007387 */ /* 0x0001e80000100800 */
[----:B0-----:R-:W4:Y:S01]  /*eef0*/  LDL.LU R149, [R1+0x258] ;  /* 0x0002580001957983 */ /* 0x001f220000300800 */
[----:B---3--:R-:W-:Y:S01]  /*ef00*/  FADD R0, R118, R0 ;  /* 0x0000000076007221 */ /* 0x008fe20000000000 */
[----:B--2---:R-:W-:-:S02]  /*ef10*/  FADD R2, R119, R2 ;  /* 0x0000000277027221 */ /* 0x004fc40000000000 */
[----:B------:R-:W2:Y:S01]  /*ef20*/  LDL.LU R118, [R1+0x4f8] ;  /* 0x0004f80001767983 */ /* 0x000ea20000300800 */
[----:B------:R-:W-:-:S03]  /*ef30*/  FADD R121, R120, R121 ;  /* 0x0000007978797221 */ /* 0x000fc60000000000 */
[----:B------:R0:W-:Y:S01]  /*ef40*/  STL [R1+0x210], R0 ;  /* 0x0002100001007387 */ /* 0x0001e20000100800 */
[----:B------:R-:W-:-:S03]  /*ef50*/  FADD R123, R122, R123 ;  /* 0x0000007b7a7b7221 */ /* 0x000fc60000000000 */
[----:B0-----:R-:W3:Y:S04]  /*ef60*/  LDL.LU R0, [R1+0x25c] ;  /* 0x00025c0001007983 */ /* 0x001ee80000300800 */
[----:B------:R-:W2:Y:S04]  /*ef70*/  LDL.LU R119, [R1+0x4f4] ;  /* 0x0004f40001777983 */ /* 0x000ea80000300800 */
[----:B------:R0:W-:Y:S01]  /*ef80*/  STL [R1+0x214], R2 ;  /* 0x0002140201007387 */ /* 0x0001e20000100800 */
[----:B------:R-:W-:Y:S01]  /*ef90*/  FADD R125, R124, R125 ;  /* 0x0000007d7c7d7221 */ /* 0x000fe20000000000 */
[----:B------:R-:W-:-:S02]  /*efa0*/  FADD R127, R126, R127 ;  /* 0x0000007f7e7f7221 */ /* 0x000fc40000000000 */
[----:B0-----:R-:W2:Y:S04]  /*efb0*/  LDL.LU R2, [R1+0x260] ;  /* 0x0002600001027983 */ /* 0x001ea80000300800 */
[----:B------:R-:W2:Y:S04]  /*efc0*/  LDL.LU R120, [R1+0x4f0] ;  /* 0x0004f00001787983 */ /* 0x000ea80000300800 */
[----:B------:R0:W-:Y:S01]  /*efd0*/  STL [R1+0x218], R121 ;  /* 0x0002187901007387 */ /* 0x0001e20000100800 */
[----:B------:R-:W-:-:S03]  /*efe0*/  FADD R129, R128, R129 ;  /* 0x0000008180817221 */ /* 0x000fc60000000000 */
        /* <DEDUP_REMOVED lines=42> */
[----:B------:R0:W-:Y:S04]  /*f290*/  STL [R1+0x244], R144 ;  /* 0x0002449001007387 */ /* 0x0001e80000100800 */
[----:B0-----:R-:W2:Y:S04]  /*f2a0*/  LDL.LU R144, [R1+0x278] ;  /* 0x0002780001907983 */ /* 0x001ea80000300800 */
[----:B------:R-:W2:Y:S04]  /*f2b0*/  LDL.LU R138, [R1+0x4a8] ;  /* 0x0004a800018a7983 */ /* 0x000ea80000300800 */
[----:B------:R0:W-:Y:S04]  /*f2c0*/  STL [R1+0x248], R145 ;  /* 0x0002489101007387 */ /* 0x0001e80000100800 */
[----:B0-----:R-:W2:Y:S04]  /*f2d0*/  LDL.LU R145, [R1+0x27c] ;  /* 0x00027c0001917983 */ /* 0x001ea80000300800 */
[----:B------:R0:W-:Y:S01]  /*f2e0*/  STL [R1+0x24c], R146 ;  /* 0x00024c9201007387 */ /* 0x0001e20000100800 */
[----:B-----5:R-:W-:-:S03]  /*f2f0*/  FADD R148, R24, R148 ;  /* 0x0000009418947221 */ /* 0x020fc60000000000 */
[----:B0-----:R-:W5:Y:S04]  /*f300*/  LDL.LU R146, [R1+0x280] ;  /* 0x0002800001927983 */ /* 0x001f680000300800 */
[----:B------:R0:W-:Y:S04]  /*f310*/  STL [R1+0x250], R147 ;  /* 0x0002509301007387 */ /* 0x0001e80000100800 */
[----:B0-----:R-:W5:Y:S01]  /*f320*/  LDL.LU R147, [R1+0x284] ;  /* 0x0002840001937983 */ /* 0x001f620000300800 */
[----:B----4-:R-:W-:-:S03]  /*f330*/  FADD R149, R25, R149 ;  /* 0x0000009519957221 */ /* 0x010fc60000000000 */
[----:B------:R0:W-:Y:S04]  /*f340*/  STL [R1+0x254], R148 ;  /* 0x0002549401007387 */ /* 0x0001e80000100800 */
[----:B0-----:R-:W4:Y:S04]  /*f350*/  LDL.LU R148, [R1+0x288] ;  /* 0x0002880001947983 */ /* 0x001f280000300800 */
[----:B------:R0:W-:Y:S04]  /*f360*/  STL [R1+0x258], R149 ;  /* 0x0002589501007387 */ /* 0x0001e80000100800 */
[----:B0-----:R-:W4:Y:S04]  /*f370*/  LDL.LU R149, [R1+0x28c] ;  /* 0x00028c0001957983 */ /* 0x001f280000300800 */
[----:B------:R-:W4:Y:S01]  /*f380*/  LDL.LU R150, [R1+0x290] ;  /* 0x0002900001967983 */ /* 0x000f220000300800 */
[----:B---3--:R-:W-:-:S03]  /*f390*/  FADD R0, R26, R0 ;  /* 0x000000001a007221 */ /* 0x008fc60000000000 */
[----:B------:R-:W3:Y:S01]  /*f3a0*/  LDL.LU R151, [R1+0x294] ;  /* 0x0002940001977983 */ /* 0x000ee20000300800 */
[----:B--2---:R-:W-:-:S03]  /*f3b0*/  FADD R2, R27, R2 ;  /* 0x000000021b027221 */ /* 0x004fc60000000000 */
[----:B------:R0:W-:Y:S04]  /*f3c0*/  STL [R1+0x25c], R0 ;  /* 0x00025c0001007387 */ /* 0x0001e80000100800 */
[----:B------:R-:W2:Y:S04]  /*f3d0*/  LDL.LU R27, [R1+0x2c8] ;  /* 0x0002c800011b7983 */ /* 0x000ea80000300800 */
[----:B------:R-:W2:Y:S04]  /*f3e0*/  LDL.LU R26, [R1+0x2cc] ;  /* 0x0002cc00011a7983 */ /* 0x000ea80000300800 */
[----:B------:R1:W-:Y:S04]  /*f3f0*/  STL [R1+0x260], R2 ;  /* 0x0002600201007387 */ /* 0x0003e80000100800 */
[----:B------:R-:W2:Y:S04]  /*f400*/  LDL.LU R25, [R1+0x2d0] ;  /* 0x0002d00001197983 */ /* 0x000ea80000300800 */
[----:B------:R-:W2:Y:S04]  /*f410*/  LDL.LU R24, [R1+0x2d4] ;  /* 0x0002d40001187983 */ /* 0x000ea80000300800 */
[----:B0-----:R-:W2:Y:S04]  /*f420*/  LDL.LU R0, [R1+0x2d8] ;  /* 0x0002d80001007983 */ /* 0x001ea80000300800 */
[----:B-1----:R-:W2:Y:S01]  /*f430*/  LDL.LU R2, [R1+0x2dc] ;  /* 0x0002dc0001027983 */ /* 0x002ea20000300800 */
[----:B------:R-:W-:-:S05]  /*f440*/  FADD R139, R28, R139 ;  /* 0x0000008b1c8b7221 */ /* 0x000fca0000000000 */
[----:B------:R0:W-:Y:S04]  /*f450*/  STL [R1+0x264], R139 ;  /* 0x0002648b01007387 */ /* 0x0001e80000100800 */
[----:B0-----:R-:W2:Y:S01]  /*f460*/  LDL.LU R139, [R1+0x4a4] ;  /* 0x0004a400018b7983 */ /* 0x001ea20000300800 */
[----:B------:R-:W-:-:S03]  /*f470*/  FADD R140, R29, R140 ;  /* 0x0000008c1d8c7221 */ /* 0x000fc60000000000 */
[----:B------:R-:W2:Y:S04]  /*f480*/  LDL.LU R28, [R1+0x2c4] ;  /* 0x0002c400011c7983 */ /* 0x000ea80000300800 */
        /* <DEDUP_REMOVED lines=20> */
[----:B------:R0:W-:Y:S01]  /*f5d0*/  STL [R1+0x27c], R145 ;  /* 0x00027c9101007387 */ /* 0x0001e20000100800 */
[----:B-----5:R-:W-:-:S03]  /*f5e0*/  FADD R146, R35, R146 ;  /* 0x0000009223927221 */ /* 0x020fc60000000000 */
[----:B0-----:R-:W5:Y:S04]  /*f5f0*/  LDL.LU R145, [R1+0x48c] ;  /* 0x00048c0001917983 */ /* 0x001f680000300800 */
[----:B------:R-:W5:Y:S04]  /*f600*/  LDL.LU R34, [R1+0x2ac] ;  /* 0x0002ac0001227983 */ /* 0x000f680000300800 */
[----:B------:R0:W-:Y:S01]  /*f610*/  STL [R1+0x280], R146 ;  /* 0x0002809201007387 */ /* 0x0001e20000100800 */
[----:B------:R-:W-:-:S03]  /*f620*/  FADD R147, R36, R147 ;  /* 0x0000009324937221 */ /* 0x000fc60000000000 */
[----:B0-----:R-:W5:Y:S04]  /*f630*/  LDL.LU R146, [R1+0x488] ;  /* 0x0004880001927983 */ /* 0x001f680000300800 */
[----:B------:R-:W5:Y:S01]  /*f640*/  LDL.LU R35, [R1+0x2a8] ;  /* 0x0002a80001237983 */ /* 0x000f620000300800 */
[----:B----4-:R-:W-:-:S03]  /*f650*/  FADD R148, R37, R148 ;  /* 0x0000009425947221 */ /* 0x010fc60000000000 */
[----:B------:R0:W-:Y:S04]  /*f660*/  STL [R1+0x284], R147 ;  /* 0x0002849301007387 */ /* 0x0001e80000100800 */
[----:B0-----:R-:W4:Y:S01]  /*f670*/  LDL.LU R147, [R1+0x484] ;  /* 0x0004840001937983 */ /* 0x001f220000300800 */
[----:B------:R-:W-:-:S03]  /*f680*/  FADD R149, R38, R149 ;  /* 0x0000009526957221 */ /* 0x000fc60000000000 */
[----:B------:R-:W4:Y:S01]  /*f690*/  LDL.LU R36, [R1+0x2a4] ;  /* 0x0002a40001247983 */ /* 0x000f220000300800 */
[----:B------:R-:W-:-:S03]  /*f6a0*/  FADD R150, R39, R150 ;  /* 0x0000009627967221 */ /* 0x000fc60000000000 */
[----:B------:R0:W-:Y:S04]  /*f6b0*/  STL [R1+0x288], R148 ;  /* 0x0002889401007387 */ /* 0x0001e80000100800 */
[----:B0-----:R-:W4:Y:S04]  /*f6c0*/  LDL.LU R148, [R1+0x480] ;  /* 0x0004800001947983 */ /* 0x001f280000300800 */
[----:B------:R-:W4:Y:S04]  /*f6d0*/  LDL.LU R37, [R1+0x2a0] ;  /* 0x0002a00001257983 */ /* 0x000f280000300800 */
[----:B------:R0:W-:Y:S04]  /*f6e0*/  STL [R1+0x28c], R149 ;  /* 0x00028c9501007387 */ /* 0x0001e80000100800 */
[----:B0-----:R-:W4:Y:S04]  /*f6f0*/  LDL.LU R149, [R1+0x47c] ;  /* 0x00047c0001957983 */ /* 0x001f280000300800 */
[----:B------:R-:W4:Y:S04]  /*f700*/  LDL.LU R38, [R1+0x29c] ;  /* 0x00029c0001267983 */ /* 0x000f280000300800 */
[----:B------:R0:W-:Y:S04]  /*f710*/  STL [R1+0x290], R150 ;  /* 0x0002909601007387 */ /* 0x0001e80000100800 */
[----:B0-----:R-:W4:Y:S04]  /*f720*/  LDL.LU R150, [R1+0x478] ;  /* 0x0004780001967983 */ /* 0x001f280000300800 */
[----:B------:R-:W4:Y:S01]  /*f730*/  LDL.LU R39, [R1+0x298] ;  /* 0x0002980001277983 */ /* 0x000f220000300800 */
[----:B---3--:R-:W-:-:S05]  /*f740*/  FADD R151, R40, R151 ;  /* 0x0000009728977221 */ /* 0x008fca0000000000 */
[----:B------:R0:W-:Y:S01]  /*f750*/  STL [R1+0x294], R151 ;  /* 0x0002949701007387 */ /* 0x0001e20000100800 */
[----:B--2---:R-:W-:-:S03]  /*f760*/  FADD R27, R53, R27 ;  /* 0x0000001b351b7221 */ /* 0x004fc60000000000 */
[----:B0-----:R-:W2:Y:S01]  /*f770*/  LDL.LU R151, [R1+0x474] ;  /* 0x0004740001977983 */ /* 0x001ea20000300800 */
        /* <DEDUP_REMOVED lines=11> */
[----:B-----5:R-:W-:Y:S01]  /*f830*/  FADD R34, R46, R34 ;  /* 0x000000222e227221 */ /* 0x020fe20000000000 */
[----:B------:R-:W-:Y:S01]  /*f840*/  FADD R35, R45, R35 ;  /* 0x000000232d237221 */ /* 0x000fe20000000000 */
[----:B----4-:R-:W-:Y:S01]  /*f850*/  FADD R36, R44, R36 ;  /* 0x000000242c247221 */ /* 0x010fe20000000000 */
[----:B------:R-:W-:Y:S01]  /*f860*/  FADD R37, R43, R37 ;  /* 0x000000252b257221 */ /* 0x000fe20000000000 */
[----:B------:R-:W-:Y:S01]  /*f870*/  FADD R38, R42, R38 ;  /* 0x000000262a267221 */ /* 0x000fe20000000000 */
[----:B------:R-:W-:-:S05]  /*f880*/  FADD R39, R41, R39 ;  /* 0x0000002729277221 */ /* 0x000fca0000000000 */
[----:B------:R0:W-:Y:S04]  /*f890*/  STL [R1+0x298], R39 ;  /* 0x0002982701007387 */ /* 0x0001e80000100800 */
        /* <DEDUP_REMOVED lines=14> */
[----:B------:R-:W2:Y:S04]  /*f980*/  LDL.LU R52, [R1+0x2e0] ;  /* 0x0002e00001347983 */ /* 0x000ea80000300800 */
[----:B------:R2:W-:Y:S04]  /*f990*/  STL [R1+0x2d4], R24 ;  /* 0x0002d41801007387 */ /* 0x0005e80000100800 */
[----:B------:R-:W2:Y:S04]  /*f9a0*/  LDL.LU R51, [R1+0x2e4] ;  /* 0x0002e40001337983 */ /* 0x000ea80000300800 */
[----:B------:R2:W-:Y:S04]  /*f9b0*/  STL [R1+0x2d8], R0 ;  /* 0x0002d80001007387 */ /* 0x0005e80000100800 */
        /* <DEDUP_REMOVED lines=13> */
[----:B-1----:R-:W2:Y:S04]  /*fa90*/  LDL.LU R38, [R1+0x318] ;  /* 0x0003180001267983 */ /* 0x002ea80000300800 */
[----:B---3--:R-:W3:Y:S04]  /*faa0*/  LDL.LU R37, [R1+0x31c] ;  /* 0x00031c0001257983 */ /* 0x008ee80000300800 */
[----:B----4-:R-:W4:Y:S04]  /*fab0*/  LDL.LU R36, [R1+0x320] ;  /* 0x0003200001247983 */ /* 0x010f280000300800 */
[----:B-----5:R-:W5:Y:S04]  /*fac0*/  LDL.LU R35, [R1+0x324] ;  /* 0x0003240001237983 */ /* 0x020f680000300800 */
[----:B--2---:R-:W2:Y:S04]  /*fad0*/  LDL.LU R34, [R1+0x328] ;  /* 0x0003280001227983 */ /* 0x004ea80000300800 */
        /* <DEDUP_REMOVED lines=12> */
[----:B------:R-:W-:Y:S01]  /*fba0*/  FADD R52, R59, R52 ;  /* 0x000000343b347221 */ /* 0x000fe20000000000 */
        /* <DEDUP_REMOVED lines=28> */
[----:B---3--:R-:W-:-:S03]  /*fd70*/  FADD R37, R74, R37 ;  /* 0x000000254a257221 */ /* 0x008fc60000000000 */
[----:B------:R3:W-:Y:S01]  /*fd80*/  STL [R1+0x318], R38 ;  /* 0x0003182601007387 */ /* 0x0007e20000100800 */
[----:B----4-:R-:W-:-:S03]  /*fd90*/  FADD R36, R75, R36 ;  /* 0x000000244b247221 */ /* 0x010fc60000000000 */
[----:B------:R4:W-:Y:S01]  /*fda0*/  STL [R1+0x31c], R37 ;  /* 0x00031c2501007387 */ /* 0x0009e20000100800 */
[----:B-----5:R-:W-:-:S03]  /*fdb0*/  FADD R35, R76, R35 ;  /* 0x000000234c237221 */ /* 0x020fc60000000000 */
[----:B------:R5:W-:Y:S01]  /*fdc0*/  STL [R1+0x320], R36 ;  /* 0x0003202401007387 */ /* 0x000be20000100800 */
[----:B--2---:R-:W-:-:S03]  /*fdd0*/  FADD R34, R77, R34 ;  /* 0x000000224d227221 */ /* 0x004fc60000000000 */
        /* <DEDUP_REMOVED lines=22> */
[----:B0-----:R-:W2:Y:S01]  /*ff40*/  LDL.LU R52, [R1+0x35c] ;  /* 0x00035c0001347983 */ /* 0x001ea20000300800 */
[----:B------:R-:W-:-:S03]  /*ff50*/  FADD R2, R89, R2 ;  /* 0x0000000259027221 */ /* 0x000fc60000000000 */
[----:B------:R0:W-:Y:S04]  /*ff60*/  STL [R1+0x350], R24 ;  /* 0x0003501801007387 */ /* 0x0001e80000100800 */
[----:B-1----:R-:W2:Y:S04]  /*ff70*/  LDL.LU R51, [R1+0x360] ;  /* 0x0003600001337983 */ /* 0x002ea80000300800 */
        /* <DEDUP_REMOVED lines=181> */
[----:B------:R-:W-:Y:S01]  /*10ad0*/  FADD R0, R150, R0 ;  /* 0x0000000096007221 */ /* 0x000fe20000000000 */
[----:B------:R-:W-:-:S05]  /*10ae0*/  FADD R2, R2, R151 ;  /* 0x0000009702027221 */ /* 0x000fca0000000000 */
[----:B------:R0:W-:Y:S04]  /*10af0*/  STL [R1+0x450], R2 ;  /* 0x0004500201007387 */ /* 0x0001e80000100800 */
[----:B------:R0:W-:Y:S04]  /*10b00*/  STL [R1+0x448], R24 ;  /* 0x0004481801007387 */ /* 0x0001e80000100800 */
[----:B------:R0:W-:Y:S02]  /*10b10*/  STL [R1+0x44c], R0 ;  /* 0x00044c0001007387 */ /* 0x0001e40000100800 */
.L_x_32:
[----:B0-----:R-:W0:Y:S02]  /*10b20*/  LDC R0, c[0x0][0x28c] ;  /* 0x0000a300ff007b82 */ /* 0x001e240000000800 */
[----:B0-----:R-:W-:-:S13]  /*10b30*/  ISETP.GE.AND P0, PT, R0, 0x1, PT ;  /* 0x000000010000780c */ /* 0x001fda0003f06270 */
[----:B------:R-:W-:Y:S05]  /*10b40*/  @!P0 BRA `(.L_x_33) ;  /* 0x00000000006c8947 */ /* 0x000fea0003800000 */
[----:B------:R-:W-:-:S06]  /*10b50*/  UISETP.NE.AND UP0, UPT, UR22, 0x3, UPT ;  /* 0x000000031600788c */ /* 0x000fcc000bf05270 */
[----:B------:R-:W-:-:S13]  /*10b60*/  PLOP3.LUT P0, PT, PT, PT, UP0, 0x80, 0x0 ;  /* 0x000000000000781c */ /* 0x000fda0003f0f008 */
[----:B------:R-:W-:Y:S05]  /*10b70*/  @!P0 BRA `(.L_x_34) ;  /* 0x0000000000048947 */ /* 0x000fea0003800000 */
[----:B------:R-:W-:Y:S01]  /*10b80*/  BPT.TRAP 0x1 ;  /* 0x000000040000795c */ /* 0x000fe20000300000 */
.L_x_34:
[----:B------:R-:W2:Y:S01]  /*10b90*/  LDL R0, [R1+0x454] ;  /* 0x0004540001007983 */ /* 0x000ea20000100800 */
[----:B------:R-:W-:Y:S01]  /*10ba0*/  BSSY B0, `(.L_x_35) ;  /* 0x0000011000007945 */ /* 0x000fe20003800000 */
[----:B--2---:R-:W-:-:S13]  /*10bb0*/  ISETP.NE.AND P0, PT, R0, RZ, PT ;  /* 0x000000ff0000720c */ /* 0x004fda0003f05270 */
[----:B------:R-:W-:Y:S05]  /*10bc0*/  @!P0 BRA `(.L_x_36) ;  /* 0x0000000000388947 */ /* 0x000fea0003800000 */
[----:B------:R-:W2:Y:S01]  /*10bd0*/  LDL R2, [R1+0x458] ;  /* 0x0004580001027983 */ /* 0x000ea20000100800 */
[----:B------:R-:W-:-:S04]  /*10be0*/  UISETP.LT.AND UP0, UPT, UR9, 0x1, UPT ;  /* 0x000000010900788c */ /* 0x000fc8000bf01270 */
[----:B------:R-:W-:-:S04]  /*10bf0*/  USEL UR8, UR9, 0x1, UP0 ;  /* 0x0000000109087887 */ /* 0x000fc80008000000 */
[----:B------:R-:W-:-:S04]  /*10c00*/  UIADD3 UR8, UR5, UR9, -UR8 ;  /* 0x0000000905087290 */ /* 0x000fc8000fffe808 */
[----:B------:R-:W-:-:S04]  /*10c10*/  UIMAD.WIDE.U32 UR6, UR8, 0x24924925, URZ ;  /* 0x24924925080678a5 */ /* 0x000fc8000f8e003f */
[----:B------:R-:W-:-:S04]  /*10c20*/  UIADD3 UR6, UR8, -UR7, URZ ;  /* 0x8000000708067290 */ /* 0x000fc8000fffe03f */
[----:B------:R-:W-:-:S04]  /*10c30*/  ULEA.HI UR6, UR6, UR7, URZ, 0x1f ;  /* 0x0000000706067291 */ /* 0x000fc8000f8ff83f */
[----:B------:R-:W-:-:S04]  /*10c40*/  USHF.R.U32.HI UR6, URZ, 0x2, UR6 ;  /* 0x000000023f067899 */ /* 0x000fc80008011606 */
[----:B------:R-:W-:-:S04]  /*10c50*/  UIMAD UR6, UR6, -0x7, UR8 ;  /* 0xfffffff9060678a4 */ /* 0x000fc8000f8e0208 */
[----:B------:R-:W-:-:S04]  /*10c60*/  ULEA UR6, UR6, UR11, 0x3 ;  /* 0x0000000b06067291 */ /* 0x000fc8000f8e183f */
[----:B------:R-:W-:-:S06]  /*10c70*/  UIADD3 UR6, UR6, 0x38, URZ ;  /* 0x0000003806067890 */ /* 0x000fcc000fffe03f */
[----:B------:R-:W-:-:S05]  /*10c80*/  IMAD.U32 R0, RZ, RZ, UR6 ;  /* 0x00000006ff007e24 */ /* 0x000fca000f8e00ff */
[----:B--2---:R-:W-:-:S04]  /*10c90*/  PRMT R0, R2, 0x654, R0 ;  /* 0x0000065402007816 */ /* 0x004fc80000000000 */
[----:B------:R0:W-:Y:S03]  /*10ca0*/  SYNCS.ARRIVE.TRANS64.RED.A1T0 RZ, [R0+URZ], RZ ;  /* 0x000000ff00ff79a7 */ /* 0x0001e6000810043f */
.L_x_36:
[----:B------:R-:W-:Y:S05]  /*10cb0*/  BSYNC B0 ;  /* 0x0000000000007941 */ /* 0x000fea0003800000 */
.L_x_35:
[----:B------:R-:W-:-:S06]  /*10cc0*/  UISETP.GT.U32.AND UP0, UPT, UR13, 0x1, UPT ;  /* 0x000000010d00788c */ /* 0x000fcc000bf04070 */
[----:B------:R-:W-:-:S13]  /*10cd0*/  PLOP3.LUT P0, PT, PT, PT, UP0, 0x80, 0x0 ;  /* 0x000000000000781c */ /* 0x000fda0003f0f008 */
[----:B------:R-:W-:Y:S05]  /*10ce0*/  @P0 BRA `(.L_x_33) ;  /* 0x0000000000040947 */ /* 0x000fea0003800000 */
[----:B------:R-:W-:Y:S01]  /*10cf0*/  BPT.TRAP 0x1 ;  /* 0x000000040000795c */ /* 0x000fe20000300000 */
.L_x_33:
[----:B------:R-:W2:Y:S01]  /*10d00*/  LDL.LU R27, [R1+0x468] ;  /* 0x00046800011b7983 */ /* 0x000ea20000300800 */
[----:B------:R-:W3:Y:S01]  /*10d10*/  LDC R24, c[0x0][0x288] ;  /* 0x0000a200ff187b82 */ /* 0x000ee20000000800 */
[----:B------:R-:W4:Y:S01]  /*10d20*/  S2R R26, SR_TID.X ;  /* 0x00000000001a7919 */ /* 0x000f220000002100 */
[----:B------:R-:W-:Y:S01]  /*10d30*/  UIADD3 UR8, UR9, UR5, URZ ;  /* 0x0000000509087290 */ /* 0x000fe2000fffe03f */
[----:B------:R-:W-:Y:S01]  /*10d40*/  ULDC UR6, c[0x0][0x284] ;  /* 0x0000a10000067ab9 */ /* 0x000fe20000000800 */
[----:B------:R-:W0:Y:S02]  /*10d50*/  LDL.LU R25, [R1+0x464] ;  /* 0x0004640001197983 */ /* 0x000e240000300800 */
[----:B------:R-:W-:Y:S01]  /*10d60*/  UISETP.GT.U32.AND UP0, UPT, UR8, 0x6, UPT ;  /* 0x000000060800788c */ /* 0x000fe2000bf04070 */
[----:B------:R-:W-:Y:S01]  /*10d70*/  IMAD.MOV.U32 R40, RZ, RZ, -0x1 ;  /* 0xffffffffff287424 */ /* 0x000fe200078e00ff */
[----:B------:R-:W-:Y:S02]  /*10d80*/  USHF.R.S32.HI UR11, URZ, 0x1f, UR10 ;  /* 0x0000001f3f0b7899 */ /* 0x000fe4000801140a */
[----:B------:R-:W-:-:S02]  /*10d90*/  UISETP.LT.U32.AND UP0, UPT, UR9, 0x7, UP0 ;  /* 0x000000070900788c */ /* 0x000fc40008701070 */
[----:B------:R-:W-:Y:S01]  /*10da0*/  UISETP.GE.U32.AND UP1, UPT, UR9, 0x7, UPT ;  /* 0x000000070900788c */ /* 0x000fe2000bf26070 */
[----:B------:R-:W-:Y:S01]  /*10db0*/  ULDC.64 UR16, c[0x0][0x5d0] ;  /* 0x0001740000107ab9 */ /* 0x000fe20000000a00 */
[----:B------:R-:W-:-:S04]  /*10dc0*/  USEL UR12, URZ, 0x1, !UP0 ;  /* 0x000000013f0c7887 */ /* 0x000fc8000c000000 */
[----:B------:R-:W-:Y:S01]  /*10dd0*/  ULOP3.LUT UR4, UR4, UR12, URZ, 0x3c, !UPT ;  /* 0x0000000c04047292 */ /* 0x000fe2000f8e3c3f */
[C---:B----4-:R-:W-:Y:S01]  /*10de0*/  LOP3.LUT R2, R26.reuse, 0x3, RZ, 0xc0, !PT ;  /* 0x000000031a027812 */ /* 0x050fe200078ec0ff */
[----:B------:R-:W-:Y:S01]  /*10df0*/  IMAD.SHL.U32 R32, R26, 0x2, RZ ;  /* 0x000000021a207824 */ /* 0x000fe200078e00ff */
[----:B------:R-:W-:-:S03]  /*10e00*/  SHF.R.U32.HI R34, RZ, 0x7, R26 ;  /* 0x00000007ff227819 */ /* 0x000fc6000001161a */
[----:B---3--:R-:W-:Y:S01]  /*10e10*/  IMAD R2, R2, -0x2, R24 ;  /* 0xfffffffe02027824 */ /* 0x008fe200078e0218 */
[----:B------:R-:W-:Y:S02]  /*10e20*/  LOP3.LUT R34, R34, 0x1, RZ, 0xc0, !PT ;  /* 0x0000000122227812 */ /* 0x000fe400078ec0ff */
[----:B------:R-:W-:-:S03]  /*10e30*/  LOP3.LUT R32, R32, 0x6, RZ, 0xc0, !PT ;  /* 0x0000000620207812 */ /* 0x000fc600078ec0ff */
[----:B------:R-:W-:Y:S02]  /*10e40*/  IMAD.SHL.U32 R35, R34, 0x40, RZ ;  /* 0x0000004022237824 */ /* 0x000fe400078e00ff */
[----:B--2---:R-:W-:-:S04]  /*10e50*/  IMAD.WIDE R36, R27, 0x100, RZ ;  /* 0x000001001b247825 */ /* 0x004fc800078e02ff */
[----:B0-----:R-:W-:Y:S01]  /*10e60*/  IMAD.SHL.U32 R0, R25, 0x100, RZ ;  /* 0x0000010019007824 */ /* 0x001fe200078e00ff */
[----:B------:R-:W-:-:S04]  /*10e70*/  PRMT R32, R32, 0x6540, R25 ;  /* 0x0000654020207816 */ /* 0x000fc80000000019 */
[----:B------:R-:W-:Y:S01]  /*10e80*/  ISETP.GE.AND P0, PT, R0, R24, PT ;  /* 0x000000180000720c */ /* 0x000fe20003f06270 */
[----:B------:R-:W-:Y:S01]  /*10e90*/  IMAD.IADD R0, R2, 0x1, -R0 ;  /* 0x0000000102007824 */ /* 0x000fe200078e0a00 */
[----:B------:R-:W-:Y:S02]  /*10ea0*/  SHF.R.U32.HI R2, RZ, 0x2, R26 ;  /* 0x00000002ff027819 */ /* 0x000fe4000001161a */
[----:B------:R-:W-:Y:S01]  /*10eb0*/  LOP3.LUT R24, R26, 0x60, RZ, 0xc0, !PT ;  /* 0x000000601a187812 */ /* 0x000fe200078ec0ff */
[----:B------:R-:W-:Y:S01]  /*10ec0*/  IMAD.U32 R26, RZ, RZ, UR16 ;  /* 0x00000010ff1a7e24 */ /* 0x000fe2000f8e00ff */
[----:B------:R-:W-:Y:S02]  /*10ed0*/  LOP3.LUT R2, R2, 0x7, RZ, 0xc0, !PT ;  /* 0x0000000702027812 */ /* 0x000fe400078ec0ff */
[----:B------:R-:W-:Y:S02]  /*10ee0*/  SHF.R.U32.HI R24, RZ, 0x1, R24 ;  /* 0x00000001ff187819 */ /* 0x000fe40000011618 */
[----:B------:R-:W-:-:S02]  /*10ef0*/  LOP3.LUT R35, R35, 0x40, R2, 0xe2, !PT ;  /* 0x0000004023237812 */ /* 0x000fc400078ee202 */
[----:B------:R-:W-:Y:S02]  /*10f00*/  IADD3 R2, RZ, -R24, -R2 ;  /* 0x80000018ff027210 */ /* 0x000fe40007ffe802 */
[----:B------:R-:W-:Y:S02]  /*10f10*/  SHF.R.S32.HI R33, RZ, 0x1f, R32 ;  /* 0x0000001fff217819 */ /* 0x000fe40000011420 */
[----:B------:R-:W-:Y:S01]  /*10f20*/  LOP3.LUT R35, R36, R35, R24, 0xfe, !PT ;  /* 0x0000002324237212 */ /* 0x000fe200078efe18 */
[----:B------:R-:W-:Y:S02]  /*10f30*/  IMAD R34, R34, -0x40, R2 ;  /* 0xffffffc022227824 */ /* 0x000fe400078e0202 */
[----:B------:R-:W-:Y:S02]  /*10f40*/  IMAD.SHL.U32 R2, R27, 0x100, RZ ;  /* 0x000001001b027824 */ /* 0x000fe400078e00ff */
[----:B------:R-:W-:-:S03]  /*10f50*/  IMAD.WIDE.U32 R26, R26, UR10, R32 ;  /* 0x0000000a1a1a7c25 */ /* 0x000fc6000f8e0020 */
[C---:B------:R-:W-:Y:S02]  /*10f60*/  IADD3 R34, -R2.reuse, UR6, R34 ;  /* 0x0000000602227c10 */ /* 0x040fe4000fffe122 */
[----:B------:R-:W-:Y:S01]  /*10f70*/  ISETP.GE.OR P0, PT, R2, UR6, P0 ;  /* 0x0000000602007c0c */ /* 0x000fe20008706670 */
[----:B------:R-:W-:Y:S02]  /*10f80*/  UIMAD.WIDE.U32 UR6, UR8, 0x24924925, URZ ;  /* 0x24924925080678a5 */ /* 0x000fe4000f8e003f */
[----:B------:R-:W-:Y:S02]  /*10f90*/  UIMAD UR6, UR11, UR16, URZ ;  /* 0x000000100b0672a4 */ /* 0x000fe4000f8e023f */
[----:B------:R-:W-:Y:S02]  /*10fa0*/  UIADD3 UR5, UR8, -UR7, URZ ;  /* 0x8000000708057290 */ /* 0x000fe4000fffe03f */
[----:B------:R-:W-:Y:S02]  /*10fb0*/  UIMAD UR6, UR10, UR17, UR6 ;  /* 0x000000110a0672a4 */ /* 0x000fe4000f8e0206 */
[----:B------:R-:W-:-:S04]  /*10fc0*/  ULEA.HI UR5, UR5, UR7, URZ, 0x1f ;  /* 0x0000000705057291 */ /* 0x000fc8000f8ff83f */
[----:B------:R-:W-:Y:S01]  /*10fd0*/  USHF.R.U32.HI UR5, URZ, 0x2, UR5 ;  /* 0x000000023f057899 */ /* 0x000fe20008011605 */
[----:B------:R-:W-:-:S03]  /*10fe0*/  VIADD R27, R27, UR6 ;  /* 0x000000061b1b7c36 */ /* 0x000fc60008000000 */
[----:B------:R-:W-:Y:S02]  /*10ff0*/  @UP1 ULOP3.LUT UR4, UR4, 0x1, UR5, 0x78, !UPT ;  /* 0x0000000104041892 */ /* 0x000fe4000f8e7805 */
[----:B------:R-:W-:Y:S01]  /*11000*/  UIMAD UR5, UR5, -0x7, UR8 ;  /* 0xfffffff9050578a4 */ /* 0x000fe2000f8e0208 */
[----:B------:R-:W-:Y:S11]  /*11010*/  @P0 BRA `(.L_x_37) ;  /* 0x0000012400b40947 */ /* 0x000ff60003800000 */
[----:B------:R-:W0:Y:S01]  /*11020*/  LDC.64 R28, c[0x0][0x5c8] ;  /* 0x00017200ff1c7b82 */ /* 0x000e220000000a00 */
[----:B------:R-:W-:Y:S01]  /*11030*/  ULDC.64 UR6, c[0x0][0x5c0] ;  /* 0x0001700000067ab9 */ /* 0x000fe20000000a00 */
[----:B------:R-:W-:Y:S01]  /*11040*/  BSSY B0, `(.L_x_37) ;  /* 0x000126a000007945 */ /* 0x000fe20003800000 */
[-C--:B0-----:R-:W-:Y:S01]  /*11050*/  IMAD R2, R37, R28.reuse, RZ ;  /* 0x0000001c25027224 */ /* 0x081fe200078e02ff */
[----:B------:R-:W-:Y:S01]  /*11060*/  SHF.L.U64.HI R38, R28, 0x3, R29 ;  /* 0x000000031c267819 */ /* 0x000fe2000001021d */
[----:B------:R-:W-:-:S04]  /*11070*/  IMAD.WIDE.U32 R26, R35, R28, R26 ;  /* 0x0000001c231a7225 */ /* 0x000fc800078e001a */
[----:B------:R-:W-:Y:S01]  /*11080*/  IMAD R2, R35, R29, R2 ;  /* 0x0000001d23027224 */ /* 0x000fe200078e0202 */
[C---:B------:R-:W-:Y:S01]  /*11090*/  LEA R30, P2, R28.reuse, R26, 0x7 ;  /* 0x0000001a1c1e7211 */ /* 0x040fe200078438ff */
[----:B------:R-:W-:Y:S01]  /*110a0*/  IMAD.SHL.U32 R25, R28, 0x8, RZ ;  /* 0x000000081c197824 */ /* 0x000fe200078e00ff */
[----:B------:R-:W-:Y:S01]  /*110b0*/  IADD3 R24, P5, R26, UR6, RZ ;  /* 0x000000061a187c10 */ /* 0x000fe2000ffbe0ff */
[----:B------:R-:W-:-:S03]  /*110c0*/  IMAD.IADD R2, R27, 0x1, R2 ;  /* 0x000000011b027824 */ /* 0x000fc600078e0202 */
[----:B------:R-:W-:Y:S02]  /*110d0*/  IADD3 R26, P0, P1, R26, UR6, R25 ;  /* 0x000000061a1a7c10 */ /* 0x000fe4000f91e019 */
[----:B------:R-:W-:Y:S02]  /*110e0*/  LEA.HI.X R31, R28, R2, R29, 0x7, P2 ;  /* 0x000000021c1f7211 */ /* 0x000fe400010f3c1d */
[----:B------:R-:W-:Y:S02]  /*110f0*/  IADD3 R28, P2, P3, R30, UR6, R25 ;  /* 0x000000061e1c7c10 */ /* 0x000fe4000fb5e019 */
[----:B------:R-:W-:Y:S02]  /*11100*/  IADD3.X R25, R2, UR7, RZ, P5, !PT ;  /* 0x0000000702197c10 */ /* 0x000fe4000affe4ff */
[----:B------:R-:W-:Y:S02]  /*11110*/  FSETP.NEU.AND P5, PT, RZ, UR21, PT ;  /* 0x00000015ff007c0b */ /* 0x000fe4000bfad000 */
[----:B------:R-:W-:-:S02]  /*11120*/  IADD3 R30, P6, R30, UR6, RZ ;  /* 0x000000061e1e7c10 */ /* 0x000fc4000ffde0ff */
[C-C-:B------:R-:W-:Y:S02]  /*11130*/  IADD3.X R29, R31.reuse, UR7, R38.reuse, P2, P3 ;  /* 0x000000071f1d7c10 */ /* 0x140fe400097e6426 */
[----:B------:R-:W-:Y:S02]  /*11140*/  IADD3.X R27, R2, UR7, R38, P0, P1 ;  /* 0x00000007021b7c10 */ /* 0x000fe400087e2426 */
[----:B------:R-:W-:-:S05]  /*11150*/  IADD3.X R31, R31, UR7, RZ, P6, !PT ;  /* 0x000000071f1f7c10 */ /* 0x000fca000b7fe4ff */
[----:B------:R-:W-:Y:S05]  /*11160*/  @!P5 BRA `(.L_x_38) ;  /* 0x000000d800f8d947 */ /* 0x000fea0003800000 */
[----:B------:R-:W-:Y:S01]  /*11170*/  ULDC.64 UR6, c[0x0][0x5b8] ;  /* 0x00016e0000067ab9 */ /* 0x000fe20000000a00 */
[----:B------:R-:W-:Y:S01]  /*11180*/  BSSY B1, `(.L_x_39) ;  /* 0x0000013000017945 */ /* 0x000fe20003800000 */
[----:B------:R-:W-:Y:S01]  /*11190*/  IMAD.U32 R2, RZ, RZ, UR6 ;  /* 0x00000006ff027e24 */ /* 0x000fe2000f8e00ff */
[----:B------:R-:W-:-:S03]  /*111a0*/  UIMAD UR6, UR11, UR6, URZ ;  /* 0x000000060b0672a4 */ /* 0x000fc6000f8e023f */
[----:B------:R-:W-:Y:S01]  /*111b0*/  IMAD.WIDE.U32 R32, R2, UR10, R32 ;  /* 0x0000000a02207c25 */ /* 0x000fe2000f8e0020 */
[----:B------:R-:W-:-:S03]  /*111c0*/  UIMAD UR6, UR10, UR7, UR6 ;  /* 0x000000070a0672a4 */ /* 0x000fc6000f8e0206 */
[----:B------:R-:W-:Y:S01]  /*111d0*/  IMAD.MOV.U32 R38, RZ, RZ, R32 ;  /* 0x000000ffff267224 */ /* 0x000fe200078e0020 */
[----:B------:R-:W-:Y:S02]  /*111e0*/  ULDC.64 UR10, c[0x0][0x5a8] ;  /* 0x00016a00000a7ab9 */ /* 0x000fe40000000a00 */
[----:B------:R-:W-:Y:S01]  /*111f0*/  VIADD R39, R33, UR6 ;  /* 0x0000000621277c36 */ /* 0x000fe20008000000 */
[----:B------:R-:W-:Y:S02]  /*11200*/  ULDC.64 UR6, c[0x0][0x5b0] ;  /* 0x00016c0000067ab9 */ /* 0x000fe40000000a00 */
[----:B------:R-:W-:Y:S02]  /*11210*/  IMAD R2, R37, UR6, RZ ;  /* 0x0000000625027c24 */ /* 0x000fe4000f8e02ff */
[----:B------:R-:W-:-:S04]  /*11220*/  IMAD.WIDE.U32 R32, R35, UR6, R38 ;  /* 0x0000000623207c25 */ /* 0x000fc8000f8e0026 */
[----:B------:R-:W-:Y:S01]  /*11230*/  IMAD R2, R35, UR7, R2 ;  /* 0x0000000723027c24 */ /* 0x000fe2000f8e0202 */
[----:B------:R-:W-:-:S04]  /*11240*/  IADD3 R32, P0, R32, UR10, RZ ;  /* 0x0000000a20207c10 */ /* 0x000fc8000ff1e0ff */
[--C-:B------:R-:W-:Y:S02]  /*11250*/  IADD3.X R33, R33, UR11, R2.reuse, P0, !PT ;  /* 0x0000000b21217c10 */ /* 0x100fe400087fe402 */
[----:B------:R-:W-:Y:S02]  /*11260*/  ISETP.GE.AND P0, PT, R34, 0x1, PT ;  /* 0x000000012200780c */ /* 0x000fe40003f06270 */
[----:B------:R-:W-:Y:S02]  /*11270*/  PRMT R2, RZ, 0x7610, R2 ;  /* 0x00007610ff027816 */ /* 0x000fe40000000002 */
[----:B------:R-:W-:-:S13]  /*11280*/  ISETP.LT.OR P1, PT, R0, 0x1, !P0 ;  /* 0x000000010000780c */ /* 0x000fda0004721670 */
[----:B------:R-:W-:Y:S05]  /*11290*/  @P1 BRA `(.L_x_40) ;  /* 0x0000000000041947 */ /* 0x000fea0003800000 */
[----:B------:R0:W5:Y:S02]  /*112a0*/  LDG.E.U8 R2, desc[UR14][R32.64] ;  /* 0x0000000e20027981 */ /* 0x000164000c1e1100 */
.L_x_40:
[----:B------:R-:W-:Y:S05]  /*112b0*/  BSYNC B1 ;  /* 0x0000000000017941 */ /* 0x000fea0003800000 */
.L_x_39:
[----:B-----5:R-:W-:Y:S01]  /*112c0*/  LOP3.LUT R2, R2, 0xff, RZ, 0xc0, !PT ;  /* 0x000000ff02027812 */ /* 0x020fe200078ec0ff */
[----:B------:R-:W-:Y:S03]  /*112d0*/  BSSY B1, `(.L_x_41) ;  /* 0x000000b000017945 */ /* 0x000fe60003800000 */
[----:B------:R-:W-:-:S05]  /*112e0*/  F2FP.F16.E5M2.UNPACK_B R2, R2 ;  /* 0x00000002ff02723e */ /* 0x000fca00020004ff */
[----:B------:R-:W-:-:S05]  /*112f0*/  HADD2.F32 R2, -RZ, R2.H0_H0 ;  /* 0x20000002ff027230 */ /* 0x000fca0000004100 */
[----:B------:R-:W-:-:S04]  /*11300*/  FMUL R2, R2, UR21 ;  /* 0x0000001502027c20 */ /* 0x000fc80008400000 */
[--C-:B------:R-:W-:Y:S01]  /*11310*/  FFMA R3, R3, UR20, R2.reuse ;  /* 0x0000001403037c23 */ /* 0x100fe20008000002 */
[----:B------:R-:W-:-:S04]  /*11320*/  PRMT R2, RZ, 0x7610, R2 ;  /* 0x00007610ff027816 */ /* 0x000fc80000000002 */
[----:B------:R-:W-:-:S05]  /*11330*/  F2FP.SATFINITE.E5M2.F32.PACK_AB_MERGE_C R3, RZ, R3, RZ ;  /* 0x00000003ff03723e */ /* 0x000fca00048060ff */
[----:B------:R2:W-:Y:S01]  /*11340*/  @!P1 STG.E.U8 desc[UR14][R24.64], R3 ;  /* 0x0000000318009986 */ /* 0x0005e2000c10110e */
[----:B------:R-:W-:-:S13]  /*11350*/  ISETP.LT.OR P1, PT, R0, 0x2, !P0 ;  /* 0x000000020000780c */ /* 0x000fda0004721670 */
[----:B--2---:R-:W-:Y:S05]  /*11360*/  @P1 BRA `(.L_x_42) ;  /* 0x0000000000041947 */ /* 0x004fea0003800000 */
[----:B------:R2:W5:Y:S02]  /*11370*/  LDG.E.U8 R2, desc[UR14][R32.64+0x1] ;  /* 0x0000010e20027981 */ /* 0x000564000c1e1100 */
.L_x_42:
[----:B------:R-:W-:Y:S05]  /*11380*/  BSYNC B1 ;  /* 0x0000000000017941 */ /* 0x000fea0003800000 */
.L_x_41:
[----:B-----5:R-:W-:Y:S01]  /*11390*/  LOP3.LUT R2, R2, 0xff, RZ, 0xc0, !PT ;  /* 0x000000ff02027812 */ /* 0x020fe200078ec0ff */
[----:B------:R-:W-:Y:S03]  /*113a0*/  BSSY B1, `(.L_x_43) ;  /* 0x0000013000017945 */ /* 0x000fe60003800000 */
[----:B------:R-:W-:-:S05]  /*113b0*/  F2FP.F16.E5M2.UNPACK_B R2, R2 ;  /* 0x00000002ff02723e */ /* 0x000fca00020004ff */
[----:B------:R-:W-:-:S05]  /*113c0*/  HADD2.F32 R2, -RZ, R2.H0_H0 ;  /* 0x20000002ff027230 */ /* 0x000fca0000004100 */
[----:B------:R-:W-:-:S04]  /*113d0*/  FMUL R2, R2, UR21 ;  /* 0x0000001502027c20 */ /* 0x000fc80008400000 */
[----:B------:R-:W-:-:S05]  /*113e0*/  FFMA R4, R4, UR20, R2 ;  /* 0x0000001404047c23 */ /* 0x000fca0008000002 */
[----:B------:R-:W-:-:S05]  /*113f0*/  F2FP.SATFINITE.E5M2.F32.PACK_AB_MERGE_C R4, RZ, R4, RZ ;  /* 0x00000004ff04723e */ /* 0x000fca00048060ff */
[----:B------:R3:W-:Y:S01]  /*11400*/  @!P1 STG.E.U8 desc[UR14][R24.64+0x1], R4 ;  /* 0x0000010418009986 */ /* 0x0007e2000c10110e */
[----:B------:R-:W-:-:S05]  /*11410*/  IADD3 R2, P1, R35, 0x8, RZ ;  /* 0x0000000823027810 */ /* 0x000fca0007f3e0ff */
[----:B------:R-:W-:-:S04]  /*11420*/  IMAD.X R3, RZ, RZ, R37, P1 ;  /* 0x000000ffff037224 */ /* 0x000fc800008e0625 */
[----:B------:R-:W-:-:S04]  /*11430*/  IMAD R3, R3, UR6, RZ ;  /* 0x0000000603037c24 */ /* 0x000fc8000f8e02ff */
[C---:B---3--:R-:W-:Y:S02]  /*11440*/  IMAD R4, R2.reuse, UR7, R3 ;  /* 0x0000000702047c24 */ /* 0x048fe4000f8e0203 */
[----:B------:R-:W-:-:S03]  /*11450*/  IMAD.WIDE.U32 R2, R2, UR6, R38 ;  /* 0x0000000602027c25 */ /* 0x000fc6000f8e0026 */
[----:B------:R-:W-:-:S04]  /*11460*/  IADD3 R2, P1, R2, UR10, RZ ;  /* 0x0000000a02027c10 */ /* 0x000fc8000ff3e0ff */
[--C-:B------:R-:W-:Y:S02]  /*11470*/  IADD3.X R3, R3, UR11, R4.reuse, P1, !PT ;  /* 0x0000000b03037c10 */ /* 0x100fe40008ffe404 */
[----:B------:R-:W-:Y:S02]  /*11480*/  ISETP.GE.AND P1, PT, R34, 0x9, PT ;  /* 0x000000092200780c */ /* 0x000fe40003f26270 */
[----:B------:R-:W-:Y:S02]  /*11490*/  PRMT R4, RZ, 0x7610, R4 ;  /* 0x00007610ff047816 */ /* 0x000fe40000000004 */
[----:B------:R-:W-:-:S13]  /*114a0*/  ISETP.LT.OR P2, PT, R0, 0x1, !P1 ;  /* 0x000000010000780c */ /* 0x000fda0004f41670 */
[----:B------:R-:W-:Y:S05]  /*114b0*/  @P2 BRA `(.L_x_44) ;  /* 0x0000000000042947 */ /* 0x000fea0003800000 */
[----:B------:R3:W5:Y:S02]  /*114c0*/  LDG.E.U8 R4, desc[UR14][R2.64] ;  /* 0x0000000e02047981 */ /* 0x000764000c1e1100 */
.L_x_44:
[----:B------:R-:W-:Y:S05]  /*114d0*/  BSYNC B1 ;  /* 0x0000000000017941 */ /* 0x000fea0003800000 */
.L_x_43:
        /* <DEDUP_REMOVED lines=10> */
[----:B----4-:R-:W-:Y:S05]  /*11580*/  @P2 BRA `(.L_x_46) ;  /* 0x0000000000042947 */ /* 0x010fea0003800000 */
[----:B------:R4:W5:Y:S02]  /*11590*/  LDG.E.U8 R4, desc[UR14][R2.64+0x1] ;  /* 0x0000010e02047981 */ /* 0x000964000c1e1100 */
.L_x_46:
[----:B------:R-:W-:Y:S05]  /*115a0*/  BSYNC B1 ;  /* 0x0000000000017941 */ /* 0x000fea0003800000 */
.L_x_45:
[----:B-----5:R-:W-:Y:S01]  /*115b0*/  LOP3.LUT R4, R4, 0xff, RZ, 0xc0, !PT ;  /* 0x000000ff04047812 */ /* 0x020fe200078ec0ff */
[----:B------:R-:W-:Y:S01]  /*115c0*/  BSSY B1, `(.L_x_47) ;  /* 0x000000b000017945 */ /* 0x000fe20003800000 */
[----:B------:R-:W-:Y:S02]  /*115d0*/  ISETP.LT.OR P3, PT, R0, 0x9, !P0 ;  /* 0x000000090000780c */ /* 0x000fe40004761670 */
[----:B------:R-:W-:-:S05]  /*115e0*/  F2FP.F16.E5M2.UNPACK_B R4, R4 ;  /* 0x00000004ff04723e */ /* 0x000fca00020004ff */
[----:B------:R-:W-:-:S05]  /*115f0*/  HADD2.F32 R4, -RZ, R4.H0_H0 ;  /* 0x20000004ff047230 */ /* 0x000fca0000004100 */
[----:B------:R-:W-:-:S04]  /*11600*/  FMUL R4, R4, UR21 ;  /* 0x0000001504047c20 */ /* 0x000fc80008400000 */
[--C-:B------:R-:W-:Y:S01]  /*11610*/  FFMA R6, R6, UR20, R4.reuse ;  /* 0x0000001406067c23 */ /* 0x100fe20008000004 */
[----:B------:R-:W-:-:S04]  /*11620*/  PRMT R4, RZ, 0x7610, R4 ;  /* 0x00007610ff047816 */ /* 0x000fc80000000004 */
[----:B------:R-:W-:-:S05]  /*11630*/  F2FP.SATFINITE.E5M2.F32.PACK_AB_MERGE_C R6, RZ, R6, RZ ;  /* 0x00000006ff06723e */ /* 0x000fca00048060ff */
[----:B------:R0:W-:Y:S01]  /*11640*/  @!P2 STG.E.U8 desc[UR14][R26.64+0x1], R6 ;  /* 0x000001061a00a986 */ /* 0x0001e2000c10110e */
[----:B------:R-:W-:Y:S05]  /*11650*/  @P3 BRA `(.L_x_48) ;  /* 0x0000000000043947 */ /* 0x000fea0003800000 */
[----:B------:R0:W5:Y:S02]  /*11660*/  LDG.E.U8 R4, desc[UR14][R32.64+0x8] ;  /* 0x0000080e20047981 */ /* 0x000164000c1e1100 */
.L_x_48:
[----:B------:R-:W-:Y:S05]  /*11670*/  BSYNC B1 ;  /* 0x0000000000017941 */ /* 0x000fea0003800000 */
.L_x_47:
        /* <DEDUP_REMOVED lines=12> */
.L_x_50:
[----:B------:R-:W-:Y:S05]  /*11740*/  BSYNC B1 ;  /* 0x0000000000017941 */ /* 0x000fea0003800000 */
.L_x_49:
        /* <DEDUP_REMOVED lines=12> */
.L_x_52:
[----:B------:R-:W-:Y:S05]  /*11810*/  BSYNC B1 ;  /* 0x0000000000017941 */ /* 0x000fea0003800000 */
.L_x_51:
        /* <DEDUP_REMOVED lines=12> */
.L_x_54:
[----:B------:R-:W-:Y:S05]  /*118e0*/  BSYNC B1 ;  /* 0x0000000000017941 */ /* 0x000fea0003800000 */
.L_x_53:
        /* <DEDUP_REMOVED lines=12> */
.L_x_56:
[----:B------:R-:W-:Y:S05]  /*119b0*/  BSYNC B1 ;  /* 0x0000000000017941 */ /* 0x000fea0003800000 */
.L_x_55:
        /* <DEDUP_REMOVED lines=12> */
.L_x_58:
[----:B------:R-:W-:Y:S05]  /*11a80*/  BSYNC B1 ;  /* 0x0000000000017941 */ /* 0x000fea0003800000 */
.L_x_57:
        /* <DEDUP_REMOVED lines=12> */
.L_x_60:
[----:B------:R-:W-:Y:S05]  /*11b50*/  BSYNC B1 ;  /* 0x0000000000017941 */ /* 0x000fea0003800000 */
.L_x_59:
        /* <DEDUP_REMOVED lines=12> */
.L_x_62:
[----:B------:R-:W-:Y:S05]  /*11c20*/  BSYNC B1 ;  /* 0x0000000000017941 */ /* 0x000fea0003800000 */
.L_x_61:
        /* <DEDUP_REMOVED lines=12> */
.L_x_64:
[----:B------:R-:W-:Y:S05]  /*11cf0*/  BSYNC B1 ;  /* 0x0000000000017941 */ /* 0x000fea0003800000 */
.L_x_63:
        /* <DEDUP_REMOVED lines=12> */
.L_x_66:
[----:B------:R-:W-:Y:S05]  /*11dc0*/  BSYNC B1 ;  /* 0x0000000000017941 */ /* 0x000fea0003800000 */
.L_x_65:
        /* <DEDUP_REMOVED lines=12> */
.L_x_68:
[----:B------:R-:W-:Y:S05]  /*11e90*/  BSYNC B1 ;  /* 0x0000000000017941 */ /* 0x000fea0003800000 */
.L_x_67:
        /* <DEDUP_REMOVED lines=12> */
.L_x_70:
[----:B------:R-:W-:Y:S05]  /*11f60*/  BSYNC B1 ;  /* 0x0000000000017941 */ /* 0x000fea0003800000 */
.L_x_69:
        /* <DEDUP_REMOVED lines=12> */
.L_x_72:
[----:B------:R-:W-:Y:S05]  /*12030*/  BSYNC B1 ;  /* 0x0000000000017941 */ /* 0x000fea0003800000 */
.L_x_71:
        /* <DEDUP_REMOVED lines=12> */
.L_x_74:
[----:B------:R-:W-:Y:S05]  /*12100*/  BSYNC B1 ;  /* 0x0000000000017941 */ /* 0x000fea0003800000 */
.L_x_73:
        /* <DEDUP_REMOVED lines=12> */
.L_x_76:
[----:B------:R-:W-:Y:S05]  /*121d0*/  BSYNC B1 ;  /* 0x0000000000017941 */ /* 0x000fea0003800000 */
.L_x_75:
        /* <DEDUP_REMOVED lines=12> */
.L_x_78:
[----:B------:R-:W-:Y:S05]  /*122a0*/  BSYNC B1 ;  /* 0x0000000000017941 */ /* 0x000fea0003800000 */
.L_x_77:
        /* <DEDUP_REMOVED lines=12> */
.L_x_80:
[----:B------:R-:W-:Y:S05]  /*12370*/  BSYNC B1 ;  /* 0x0000000000017941 */ /* 0x000fea0003800000 */
.L_x_79:
        /* <DEDUP_REMOVED lines=12> */
.L_x_82:
[----:B------:R-:W-:Y:S05]  /*12440*/  BSYNC B1 ;  /* 0x0000000000017941 */ /* 0x000fea0003800000 */
.L_x_81:
        /* <DEDUP_REMOVED lines=12> */
.L_x_84:
[----:B------:R-:W-:Y:S05]  /*12510*/  BSYNC B1 ;  /* 0x0000000000017941 */ /* 0x000fea0003800000 */
.L_x_83:
        /* <DEDUP_REMOVED lines=12> */
.L_x_86:
[----:B------:R-:W-:Y:S05]  /*125e0*/  BSYNC B1 ;  /* 0x0000000000017941 */ /* 0x000fea0003800000 */
.L_x_85:
        /* <DEDUP_REMOVED lines=12> */
.L_x_88:
[----:B------:R-:W-:Y:S05]  /*126b0*/  BSYNC B1 ;  /* 0x0000000000017941 */ /* 0x000fea0003800000 */
.L_x_87:
        /* <DEDUP_REMOVED lines=12> */
.L_x_90:
[----:B------:R-:W-:Y:S05]  /*12780*/  BSYNC B1 ;  /* 0x0000000000017941 */ /* 0x000fea0003800000 */
.L_x_89:
        /* <DEDUP_REMOVED lines=12> */
.L_x_92:
[----:B------:R-:W-:Y:S05]  /*12850*/  BSYNC B1 ;  /* 0x0000000000017941 */ /* 0x000fea0003800000 */
.L_x_91:
        /* <DEDUP_REMOVED lines=12> */
.L_x_94:
[----:B------:R-:W-:Y:S05]  /*12920*/  BSYNC B1 ;  /* 0x0000000000017941 */ /* 0x000fea0003800000 */
.L_x_93:
        /* <DEDUP_REMOVED lines=12> */
.L_x_96:
[----:B------:R-:W-:Y:S05]  /*129f0*/  BSYNC B1 ;  /* 0x0000000000017941 */ /* 0x000fea0003800000 */
.L_x_95:
        /* <DEDUP_REMOVED lines=12> */
.L_x_98:
[----:B------:R-:W-:Y:S05]  /*12ac0*/  BSYNC B1 ;  /* 0x0000000000017941 */ /* 0x000fea0003800000 */
.L_x_97:
        /* <DEDUP_REMOVED lines=12> */
.L_x_100:
[----:B------:R-:W-:Y:S05]  /*12b90*/  BSYNC B1 ;  /* 0x0000000000017941 */ /* 0x000fea0003800000 */
.L_x_99:
        /* <DEDUP_REMOVED lines=12> */
.L_x_102:
[----:B------:R-:W-:Y:S05]  /*12c60*/  BSYNC B1 ;  /* 0x0000000000017941 */ /* 0x000fea0003800000 */
.L_x_101:
        /* <DEDUP_REMOVED lines=12> */
.L_x_104:
[----:B------:R-:W-:Y:S05]  /*12d30*/  BSYNC B1 ;  /* 0x0000000000017941 */ /* 0x000fea0003800000 */
.L_x_103:
        /* <DEDUP_REMOVED lines=12> */
.L_x_106:
[----:B------:R-:W-:Y:S05]  /*12e00*/  BSYNC B1 ;  /* 0x0000000000017941 */ /* 0x000fea0003800000 */
.L_x_105:
        /* <DEDUP_REMOVED lines=12> */
.L_x_108:
[----:B------:R-:W-:Y:S05]  /*12ed0*/  BSYNC B1 ;  /* 0x0000000000017941 */ /* 0x000fea0003800000 */
.L_x_107:
        /* <DEDUP_REMOVED lines=12> */
.L_x_110:
[----:B------:R-:W-:Y:S05]  /*12fa0*/  BSYNC B1 ;  /* 0x0000000000017941 */ /* 0x000fea0003800000 */
.L_x_109:
        /* <DEDUP_REMOVED lines=12> */
.L_x_112:
[----:B------:R-:W-:Y:S05]  /*13070*/  BSYNC B1 ;  /* 0x0000000000017941 */ /* 0x000fea0003800000 */
.L_x_111:
        /* <DEDUP_REMOVED lines=12> */
.L_x_114:
[----:B------:R-:W-:Y:S05]  /*13140*/  BSYNC B1 ;  /* 0x0000000000017941 */ /* 0x000fea0003800000 */
.L_x_113:
        /* <DEDUP_REMOVED lines=12> */
.L_x_116:
[----:B------:R-:W-:Y:S05]  /*13210*/  BSYNC B1 ;  /* 0x0000000000017941 */ /* 0x000fea0003800000 */
.L_x_115:
        /* <DEDUP_REMOVED lines=12> */
.L_x_118:
[----:B------:R-:W-:Y:S05]  /*132e0*/  BSYNC B1 ;  /* 0x0000000000017941 */ /* 0x000fea0003800000 */
.L_x_117:
        /* <DEDUP_REMOVED lines=12> */
.L_x_120:
[----:B------:R-:W-:Y:S05]  /*133b0*/  BSYNC B1 ;  /* 0x0000000000017941 */ /* 0x000fea0003800000 */
.L_x_119:
        /* <DEDUP_REMOVED lines=12> */
.L_x_122:
[----:B------:R-:W-:Y:S05]  /*13480*/  BSYNC B1 ;  /* 0x0000000000017941 */ /* 0x000fea0003800000 */
.L_x_121:
        /* <DEDUP_REMOVED lines=12> */
.L_x_124:
[----:B------:R-:W-:Y:S05]  /*13550*/  BSYNC B1 ;  /* 0x0000000000017941 */ /* 0x000fea0003800000 */
.L_x_123:
[----:B-----5:R-:W-:Y:S01]  /*13560*/  LOP3.LUT R4, R4, 0xff, RZ, 0xc0, !PT ;  /* 0x000000ff04047812 */ /* 0x020fe200078ec0ff */
[----:B------:R-:W-:Y:S01]  /*13570*/  BSSY B1, `(.L_x_125) ;  /* 0x000000b000017945 */ /* 0x000fe20003800000 */
[----:B------:R-:W-:Y:S02]  /*13580*/  ISETP.LT.OR P2, PT, R0, 0x52, !P1 ;  /* 0x000000520000780c */ /* 0x000fe40004f41670 */
[----:B------:R-:W-:-:S05]  /*13590*/  F2FP.F16.E5M2.UNPACK_B R4, R4 ;  /* 0x00000004ff04723e */ /* 0x000fca00020004ff */
[----:B------:R-:W-:-:S05]  /*135a0*/  HADD2.F32 R4, -RZ, R4.H0_H0 ;  /* 0x20000004ff047230 */ /* 0x000fca0000004100 */
[----:B------:R-:W-:-:S04]  /*135b0*/  FMUL R4, R4, UR21 ;  /* 0x0000001504047c20 */ /* 0x000fc80008400000 */
[----:B------:R-:W-:-:S05]  /*135c0*/  FFMA R4, R173, UR20, R4 ;  /* 0x00000014ad047c23 */ /* 0x000fca0008000004 */
[----:B------:R-:W-:Y:S02]  /*135d0*/  F2FP.SATFINITE.E5M2.F32.PACK_AB_MERGE_C R5, RZ, R4, RZ ;  /* 0x00000004ff05723e */ /* 0x000fe400048060ff */
[----:B------:R-:W-:-:S03]  /*135e0*/  PRMT R4, RZ, 0x7610, R4 ;  /* 0x00007610ff047816 */ /* 0x000fc60000000004 */
[----:B------:R0:W-:Y:S01]  /*135f0*/  @!P3 STG.E.U8 desc[UR14][R26.64+0x50], R5 ;  /* 0x000050051a00b986 */ /* 0x0001e2000c10110e */
[----:B------:R-:W-:Y:S05]  /*13600*/  @P2 BRA `(.L_x_126) ;  /* 0x0000000000042947 */ /* 0x000fea0003800000 */
[----:B------:R0:W5:Y:S02]  /*13610*/  LDG.E.U8 R4, desc[UR14][R2.64+0x51] ;  /* 0x0000510e02047981 */ /* 0x000164000c1e1100 */
.L_x_126:
[----:B------:R-:W-:Y:S05]  /*13620*/  BSYNC B1 ;  /* 0x0000000000017941 */ /* 0x000fea0003800000 */
.L_x_125:
[----:B-----5:R-:W-:Y:S01]  /*13630*/  LOP3.LUT R4, R4, 0xff, RZ, 0xc0, !PT ;  /* 0x000000ff04047812 */ /* 0x020fe200078ec0ff */
[----:B------:R-:W-:Y:S01]  /*13640*/  BSSY B1, `(.L_x_127) ;  /* 0x000000b000017945 */ /* 0x000fe20003800000 */
[----:B------:R-:W-:Y:S02]  /*13650*/  ISETP.LT.OR P3, PT, R0, 0x59, !P0 ;  /* 0x000000590000780c */ /* 0x000fe40004761670 */
[----:B------:R-:W-:-:S05]  /*13660*/  F2FP.F16.E5M2.UNPACK_B R4, R4 ;  /* 0x00000004ff04723e */ /* 0x000fca00020004ff */
[----:B------:R-:W-:-:S05]  /*13670*/  HADD2.F32 R4, -RZ, R4.H0_H0 ;  /* 0x20000004ff047230 */ /* 0x000fca0000004100 */
[----:B------:R-:W-:-:S04]  /*13680*/  FMUL R4, R4, UR21 ;  /* 0x0000001504047c20 */ /* 0x000fc80008400000 */
[----:B------:R-:W-:-:S05]  /*13690*/  FFMA R4, R174, UR20, R4 ;  /* 0x00000014ae047c23 */ /* 0x000fca0008000004 */
[----:B0-----:R-:W-:Y:S02]  /*136a0*/  F2FP.SATFINITE.E5M2.F32.PACK_AB_MERGE_C R5, RZ, R4, RZ ;  /* 0x00000004ff05723e */ /* 0x001fe400048060ff */
[----:B------:R-:W-:-:S03]  /*136b0*/  PRMT R4, RZ, 0x7610, R4 ;  /* 0x00007610ff047816 */ /* 0x000fc60000000004 */
[----:B------:R0:W-:Y:S01]  /*136c0*/  @!P2 STG.E.U8 desc[UR14][R26.64+0x51], R5 ;  /* 0x000051051a00a986 */ /* 0x0001e2000c10110e */
[----:B------:R-:W-:Y:S05]  /*136d0*/  @P3 BRA `(.L_x_128) ;  /* 0x0000000000043947 */ /* 0x000fea0003800000 */
[----:B------:R0:W5:Y:S02]  /*136e0*/  LDG.E.U8 R4, desc[UR14][R32.64+0x58] ;  /* 0x0000580e20047981 */ /* 0x000164000c1e1100 */
.L_x_128:
[----:B------:R-:W-:Y:S05]  /*136f0*/  BSYNC B1 ;  /* 0x0000000000017941 */ /* 0x000fea0003800000 */
.L_x_127:
        /* <DEDUP_REMOVED lines=12> */
.L_x_130:
[----:B------:R-:W-:Y:S05]  /*137c0*/  BSYNC B1 ;  /* 0x0000000000017941 */ /* 0x000fea0003800000 */
.L_x_129:
[----:B-----5:R-:W-:Y:S01]  /*137d0*/  LOP3.LUT R4, R4, 0xff, RZ, 0xc0, !PT ;  /* 0x000000ff04047812 */ /* 0x020fe200078ec0ff */
[----:B------:R-:W-:Y:S01]  /*137e0*/  BSSY B1, `(.L_x_131) ;  /* 0x000000b000017945 */ /* 0x000fe20003800000 */
[----:B------:R-:W-:Y:S02]  /*137f0*/  ISETP.LT.OR P3, PT, R0, 0x59, !P1 ;  /* 0x000000590000780c */ /* 0x000fe40004f61670 */
[----:B------:R-:W-:-:S05]  /*13800*/  F2FP.F16.E5M2.UNPACK_B R4, R4 ;  /* 0x00000004ff04723e */ /* 0x000fca00020004ff */
[----:B------:R-:W-:-:S05]  /*13810*/  HADD2.F32 R4, -RZ, R4.H0_H0 ;  /* 0x20000004ff047230 */ /* 0x000fca0000004100 */
[----:B0-----:R-:W-:Y:S01]  /*13820*/  FMUL R5, R4, UR21 ;  /* 0x0000001504057c20 */ /* 0x001fe20008400000 */
[----:B------:R-:W-:-:S03]  /*13830*/  PRMT R4, RZ, 0x7610, R4 ;  /* 0x00007610ff047816 */ /* 0x000fc60000000004 */
[----:B------:R-:W-:-:S05]  /*13840*/  FFMA R5, R176, UR20, R5 ;  /* 0x00000014b0057c23 */ /* 0x000fca0008000005 */
[----:B------:R-:W-:-:S05]  /*13850*/  F2FP.SATFINITE.E5M2.F32.PACK_AB_MERGE_C R5, RZ, R5, RZ ;  /* 0x00000005ff05723e */ /* 0x000fca00048060ff */
[----:B------:R0:W-:Y:S01]  /*13860*/  @!P2 STG.E.U8 desc[UR14][R24.64+0x59], R5 ;  /* 0x000059051800a986 */ /* 0x0001e2000c10110e */
[----:B------:R-:W-:Y:S05]  /*13870*/  @P3 BRA `(.L_x_132) ;  /* 0x0000000000043947 */ /* 0x000fea0003800000 */
[----:B------:R0:W5:Y:S02]  /*13880*/  LDG.E.U8 R4, desc[UR14][R2.64+0x58] ;  /* 0x0000580e02047981 */ /* 0x000164000c1e1100 */
.L_x_132:
[----:B------:R-:W-:Y:S05]  /*13890*/  BSYNC B1 ;  /* 0x0000000000017941 */ /* 0x000fea0003800000 */
.L_x_131:
        /* <DEDUP_REMOVED lines=12> */
.L_x_134:
[----:B------:R-:W-:Y:S05]  /*13960*/  BSYNC B1 ;  /* 0x0000000000017941 */ /* 0x000fea0003800000 */
.L_x_133:
        /* <DEDUP_REMOVED lines=12> */
.L_x_136:
[----:B------:R-:W-:Y:S05]  /*13a30*/  BSYNC B1 ;  /* 0x0000000000017941 */ /* 0x000fea0003800000 */
.L_x_135:
        /* <DEDUP_REMOVED lines=12> */
.L_x_138:
[----:B------:R-:W-:Y:S05]  /*13b00*/  BSYNC B1 ;  /* 0x0000000000017941 */ /* 0x000fea0003800000 */
.L_x_137:
        /* <DEDUP_REMOVED lines=12> */
.L_x_140:
[----:B------:R-:W-:Y:S05]  /*13bd0*/  BSYNC B1 ;  /* 0x0000000000017941 */ /* 0x000fea0003800000 */
.L_x_139:
        /* <DEDUP_REMOVED lines=12> */
.L_x_142:
[----:B------:R-:W-:Y:S05]  /*13ca0*/  BSYNC B1 ;  /* 0x0000000000017941 */ /* 0x000fea0003800000 */
.L_x_141:
        /* <DEDUP_REMOVED lines=12> */
.L_x_144:
[----:B------:R-:W-:Y:S05]  /*13d70*/  BSYNC B1 ;  /* 0x0000000000017941 */ /* 0x000fea0003800000 */
.L_x_143:
        /* <DEDUP_REMOVED lines=12> */
.L_x_146:
[----:B------:R-:W-:Y:S05]  /*13e40*/  BSYNC B1 ;  /* 0x0000000000017941 */ /* 0x000fea0003800000 */
.L_x_145:
        /* <DEDUP_REMOVED lines=12> */
.L_x_148:
[----:B------:R-:W-:Y:S05]  /*13f10*/  BSYNC B1 ;  /* 0x0000000000017941 */ /* 0x000fea0003800000 */
.L_x_147:
        /* <DEDUP_REMOVED lines=12> */
.L_x_150:
[----:B------:R-:W-:Y:S05]  /*13fe0*/  BSYNC B1 ;  /* 0x0000000000017941 */ /* 0x000fea0003800000 */
.L_x_149:
        /* <DEDUP_REMOVED lines=12> */
.L_x_152:
[----:B------:R-:W-:Y:S05]  /*140b0*/  BSYNC B1 ;  /* 0x0000000000017941 */ /* 0x000fea0003800000 */
.L_x_151:
        /* <DEDUP_REMOVED lines=12> */
.L_x_154:
[----:B------:R-:W-:Y:S05]  /*14180*/  BSYNC B1 ;  /* 0x0000000000017941 */ /* 0x000fea0003800000 */
.L_x_153:
        /* <DEDUP_REMOVED lines=12> */
.L_x_156:
[----:B------:R-:W-:Y:S05]  /*14250*/  BSYNC B1 ;  /* 0x0000000000017941 */ /* 0x000fea0003800000 */
.L_x_155:
        /* <DEDUP_REMOVED lines=12> */
.L_x_158:
[----:B------:R-:W-:Y:S05]  /*14320*/  BSYNC B1 ;  /* 0x0000000000017941 */ /* 0x000fea0003800000 */
.L_x_157:
        /* <DEDUP_REMOVED lines=12> */
.L_x_160:
[----:B------:R-:W-:Y:S05]  /*143f0*/  BSYNC B1 ;  /* 0x0000000000017941 */ /* 0x000fea0003800000 */
.L_x_159:
        /* <DEDUP_REMOVED lines=12> */
.L_x_162:
[----:B------:R-:W-:Y:S05]  /*144c0*/  BSYNC B1 ;  /* 0x0000000000017941 */ /* 0x000fea0003800000 */
.L_x_161:
        /* <DEDUP_REMOVED lines=12> */
.L_x_164:
[----:B------:R-:W-:Y:S05]  /*14590*/  BSYNC B1 ;  /* 0x0000000000017941 */ /* 0x000fea0003800000 */
.L_x_163:
        /* <DEDUP_REMOVED lines=12> */
.L_x_166:
[----:B------:R-:W-:Y:S05]  /*14660*/  BSYNC B1 ;  /* 0x0000000000017941 */ /* 0x000fea0003800000 */
.L_x_165:
        /* <DEDUP_REMOVED lines=12> */
.L_x_168:
[----:B------:R-:W-:Y:S05]  /*14730*/  BSYNC B1 ;  /* 0x0000000000017941 */ /* 0x000fea0003800000 */
.L_x_167:
        /* <DEDUP_REMOVED lines=12> */
.L_x_170:
[----:B------:R-:W-:Y:S05]  /*14800*/  BSYNC B1 ;  /* 0x0000000000017941 */ /* 0x000fea0003800000 */
.L_x_169:
        /* <DEDUP_REMOVED lines=12> */
.L_x_172:
[----:B------:R-:W-:Y:S05]  /*148d0*/  BSYNC B1 ;  /* 0x0000000000017941 */ /* 0x000fea0003800000 */
.L_x_171:
        /* <DEDUP_REMOVED lines=12> */
.L_x_174:
[----:B------:R-:W-:Y:S05]  /*149a0*/  BSYNC B1 ;  /* 0x0000000000017941 */ /* 0x000fea0003800000 */
.L_x_173:
        /* <DEDUP_REMOVED lines=12> */
.L_x_176:
[----:B------:R-:W-:Y:S05]  /*14a70*/  BSYNC B1 ;  /* 0x0000000000017941 */ /* 0x000fea0003800000 */
.L_x_175:
        /* <DEDUP_REMOVED lines=12> */
.L_x_178:
[----:B------:R-:W-:Y:S05]  /*14b40*/  BSYNC B1 ;  /* 0x0000000000017941 */ /* 0x000fea0003800000 */
.L_x_177:
        /* <DEDUP_REMOVED lines=12> */
.L_x_180:
[----:B------:R-:W-:Y:S05]  /*14c10*/  BSYNC B1 ;  /* 0x0000000000017941 */ /* 0x000fea0003800000 */
.L_x_179:
        /* <DEDUP_REMOVED lines=12> */
.L_x_182:
[----:B------:R-:W-:Y:S05]  /*14ce0*/  BSYNC B1 ;  /* 0x0000000000017941 */ /* 0x000fea0003800000 */
.L_x_181:
        /* <DEDUP_REMOVED lines=12> */
.L_x_184:
[----:B------:R-:W-:Y:S05]  /*14db0*/  BSYNC B1 ;  /* 0x0000000000017941 */ /* 0x000fea0003800000 */
.L_x_183:
        /* <DEDUP_REMOVED lines=12> */
.L_x_186:
[----:B------:R-:W-:Y:S05]  /*14e80*/  BSYNC B1 ;  /* 0x0000000000017941 */ /* 0x000fea0003800000 */
.L_x_185:
        /* <DEDUP_REMOVED lines=12> */
.L_x_188:
[----:B------:R-:W-:Y:S05]  /*14f50*/  BSYNC B1 ;  /* 0x0000000000017941 */ /* 0x000fea0003800000 */
.L_x_187:
        /* <DEDUP_REMOVED lines=12> */
.L_x_190:
[----:B------:R-:W-:Y:S05]  /*15020*/  BSYNC B1 ;  /* 0x0000000000017941 */ /* 0x000fea0003800000 */
.L_x_189:
        /* <DEDUP_REMOVED lines=12> */
.L_x_192:
[----:B------:R-:W-:Y:S05]  /*150f0*/  BSYNC B1 ;  /* 0x0000000000017941 */ /* 0x000fea0003800000 */
.L_x_191:
        /* <DEDUP_REMOVED lines=12> */
.L_x_194:
[----:B------:R-:W-:Y:S05]  /*151c0*/  BSYNC B1 ;  /* 0x0000000000017941 */ /* 0x000fea0003800000 */
.L_x_193:
        /* <DEDUP_REMOVED lines=12> */
.L_x_196:
[----:B------:R-:W-:Y:S05]  /*15290*/  BSYNC B1 ;  /* 0x0000000000017941 */ /* 0x000fea0003800000 */
.L_x_195:
        /* <DEDUP_REMOVED lines=12> */
.L_x_198:
[----:B------:R-:W-:Y:S05]  /*15360*/  BSYNC B1 ;  /* 0x0000000000017941 */ /* 0x000fea0003800000 */
.L_x_197:
        /* <DEDUP_REMOVED lines=12> */
.L_x_200:
[----:B------:R-:W-:Y:S05]  /*15430*/  BSYNC B1 ;  /* 0x0000000000017941 */ /* 0x000fea0003800000 */
.L_x_199:
        /* <DEDUP_REMOVED lines=12> */
.L_x_202:
[----:B------:R-:W-:Y:S05]  /*15500*/  BSYNC B1 ;  /* 0x0000000000017941 */ /* 0x000fea0003800000 */
.L_x_201:
        /* <DEDUP_REMOVED lines=12> */
.L_x_204:
[----:B------:R-:W-:Y:S05]  /*155d0*/  BSYNC B1 ;  /* 0x0000000000017941 */ /* 0x000fea0003800000 */
.L_x_203:
        /* <DEDUP_REMOVED lines=12> */
.L_x_206:
[----:B------:R-:W-:Y:S05]  /*156a0*/  BSYNC B1 ;  /* 0x0000000000017941 */ /* 0x000fea0003800000 */
.L_x_205:
        /* <DEDUP_REMOVED lines=12> */
.L_x_208:
[----:B------:R-:W-:Y:S05]  /*15770*/  BSYNC B1 ;  /* 0x0000000000017941 */ /* 0x000fea0003800000 */
.L_x_207:
        /* <DEDUP_REMOVED lines=12> */
.L_x_210:
[----:B------:R-:W-:Y:S05]  /*15840*/  BSYNC B1 ;  /* 0x0000000000017941 */ /* 0x000fea0003800000 */
.L_x_209:
        /* <DEDUP_REMOVED lines=12> */
.L_x_212:
[----:B------:R-:W-:Y:S05]  /*15910*/  BSYNC B1 ;  /* 0x0000000000017941 */ /* 0x000fea0003800000 */
.L_x_211:
        /* <DEDUP_REMOVED lines=12> */
.L_x_214:
[----:B------:R-:W-:Y:S05]  /*159e0*/  BSYNC B1 ;  /* 0x0000000000017941 */ /* 0x000fea0003800000 */
.L_x_213:
        /* <DEDUP_REMOVED lines=12> */
.L_x_216:
[----:B------:R-:W-:Y:S05]  /*15ab0*/  BSYNC B1 ;  /* 0x0000000000017941 */ /* 0x000fea0003800000 */
.L_x_215:
        /* <DEDUP_REMOVED lines=12> */
.L_x_218:
[----:B------:R-:W-:Y:S05]  /*15b80*/  BSYNC B1 ;  /* 0x0000000000017941 */ /* 0x000fea0003800000 */
.L_x_217:
        /* <DEDUP_REMOVED lines=12> */
.L_x_220:
[----:B------:R-:W-:Y:S05]  /*15c50*/  BSYNC B1 ;  /* 0x0000000000017941 */ /* 0x000fea0003800000 */
.L_x_219:
        /* <DEDUP_REMOVED lines=12> */
.L_x_222:
[----:B------:R-:W-:Y:S05]  /*15d20*/  BSYNC B1 ;  /* 0x0000000000017941 */ /* 0x000fea0003800000 */
.L_x_221:
        /* <DEDUP_REMOVED lines=12> */
.L_x_224:
[----:B------:R-:W-:Y:S05]  /*15df0*/  BSYNC B1 ;  /* 0x0000000000017941 */ /* 0x000fea0003800000 */
.L_x_223:
        /* <DEDUP_REMOVED lines=12> */
.L_x_226:
[----:B------:R-:W-:Y:S05]  /*15ec0*/  BSYNC B1 ;  /* 0x0000000000017941 */ /* 0x000fea0003800000 */
.L_x_225:
        /* <DEDUP_REMOVED lines=12> */
.L_x_228:
[----:B------:R-:W-:Y:S05]  /*15f90*/  BSYNC B1 ;  /* 0x0000000000017941 */ /* 0x000fea0003800000 */
.L_x_227:
        /* <DEDUP_REMOVED lines=12> */
.L_x_230:
[----:B------:R-:W-:Y:S05]  /*16060*/  BSYNC B1 ;  /* 0x0000000000017941 */ /* 0x000fea0003800000 */
.L_x_229:
        /* <DEDUP_REMOVED lines=12> */
.L_x_232:
[----:B------:R-:W-:Y:S05]  /*16130*/  BSYNC B1 ;  /* 0x0000000000017941 */ /* 0x000fea0003800000 */
.L_x_231:
        /* <DEDUP_REMOVED lines=12> */
.L_x_234:
[----:B------:R-:W-:Y:S05]  /*16200*/  BSYNC B1 ;  /* 0x0000000000017941 */ /* 0x000fea0003800000 */
.L_x_233:
        /* <DEDUP_REMOVED lines=12> */
.L_x_236:
[----:B------:R-:W-:Y:S05]  /*162d0*/  BSYNC B1 ;  /* 0x0000000000017941 */ /* 0x000fea0003800000 */
.L_x_235:
        /* <DEDUP_REMOVED lines=12> */
.L_x_238:
[----:B------:R-:W-:Y:S05]  /*163a0*/  BSYNC B1 ;  /* 0x0000000000017941 */ /* 0x000fea0003800000 */
.L_x_237:
        /* <DEDUP_REMOVED lines=12> */
.L_x_240:
[----:B------:R-:W-:Y:S05]  /*16470*/  BSYNC B1 ;  /* 0x0000000000017941 */ /* 0x000fea0003800000 */
.L_x_239:
        /* <DEDUP_REMOVED lines=12> */
.L_x_242:
[----:B------:R-:W-:Y:S05]  /*16540*/  BSYNC B1 ;  /* 0x0000000000017941 */ /* 0x000fea0003800000 */
.L_x_241:
        /* <DEDUP_REMOVED lines=12> */
.L_x_244:
[----:B------:R-:W-:Y:S05]  /*16610*/  BSYNC B1 ;  /* 0x0000000000017941 */ /* 0x000fea0003800000 */
.L_x_243:
        /* <DEDUP_REMOVED lines=12> */
.L_x_246:
[----:B------:R-:W-:Y:S05]  /*166e0*/  BSYNC B1 ;  /* 0x0000000000017941 */ /* 0x000fea0003800000 */
.L_x_245:
        /* <DEDUP_REMOVED lines=12> */
.L_x_248:
[----:B------:R-:W-:Y:S05]  /*167b0*/  BSYNC B1 ;  /* 0x0000000000017941 */ /* 0x000fea0003800000 */
.L_x_247:
        /* <DEDUP_REMOVED lines=12> */
.L_x_250:
[----:B------:R-:W-:Y:S05]  /*16880*/  BSYNC B1 ;  /* 0x0000000000017941 */ /* 0x000fea0003800000 */
.L_x_249:
        /* <DEDUP_REMOVED lines=12> */
.L_x_252:
[----:B------:R-:W-:Y:S05]  /*16950*/  BSYNC B1 ;  /* 0x0000000000017941 */ /* 0x000fea0003800000 */
.L_x_251:
        /* <DEDUP_REMOVED lines=12> */
.L_x_254:
[----:B------:R-:W-:Y:S05]  /*16a20*/  BSYNC B1 ;  /* 0x0000000000017941 */ /* 0x000fea0003800000 */
.L_x_253:
[----:B0-----:R-:W2:Y:S01]  /*16a30*/  LDL.LU R5, [R1+0x200] ;  /* 0x0002000001057983 */ /* 0x001ea20000300800 */
[----:B-----5:R-:W-:Y:S01]  /*16a40*/  LOP3.LUT R4, R4, 0xff, RZ, 0xc0, !PT ;  /* 0x000000ff04047812 */ /* 0x020fe200078ec0ff */
[----:B------:R-:W-:Y:S01]  /*16a50*/  BSSY B1, `(.L_x_255) ;  /* 0x000000b000017945 */ /* 0x000fe20003800000 */
[----:B------:R-:W-:Y:S02]  /*16a60*/  ISETP.LT.OR P3, PT, R0, 0xd9, !P0 ;  /* 0x000000d90000780c */ /* 0x000fe40004761670 */
[----:B------:R-:W-:-:S05]  /*16a70*/  F2FP.F16.E5M2.UNPACK_B R4, R4 ;  /* 0x00000004ff04723e */ /* 0x000fca00020004ff */
[----:B------:R-:W-:-:S05]  /*16a80*/  HADD2.F32 R4, -RZ, R4.H0_H0 ;  /* 0x20000004ff047230 */ /* 0x000fca0000004100 */
[----:B------:R-:W-:-:S04]  /*16a90*/  FMUL R4, R4, UR21 ;  /* 0x0000001504047c20 */ /* 0x000fc80008400000 */
[----:B--2---:R-:W-:-:S05]  /*16aa0*/  FFMA R4, R5, UR20, R4 ;  /* 0x0000001405047c23 */ /* 0x004fca0008000004 */
[----:B------:R-:W-:Y:S02]  /*16ab0*/  F2FP.SATFINITE.E5M2.F32.PACK_AB_MERGE_C R5, RZ, R4, RZ ;  /* 0x00000004ff05723e */ /* 0x000fe400048060ff */
[----:B------:R-:W-:-:S03]  /*16ac0*/  PRMT R4, RZ, 0x7610, R4 ;  /* 0x00007610ff047816 */ /* 0x000fc60000000004 */
[----:B------:R0:W-:Y:S01]  /*16ad0*/  @!P2 STG.E.U8 desc[UR14][R26.64+0xd1], R5 ;  /* 0x0000d1051a00a986 */ /* 0x0001e2000c10110e */
[----:B------:R-:W-:Y:S05]  /*16ae0*/  @P3 BRA `(.L_x_256) ;  /* 0x0000000000043947 */ /* 0x000fea0003800000 */
[----:B------:R2:W5:Y:S02]  /*16af0*/  LDG.E.U8 R4, desc[UR14][R32.64+0xd8] ;  /* 0x0000d80e20047981 */ /* 0x000564000c1e1100 */
.L_x_256:
[----:B------:R-:W-:Y:S05]  /*16b00*/  BSYNC B1 ;  /* 0x0000000000017941 */ /* 0x000fea0003800000 */
.L_x_255:
[----:B0-----:R-:W3:Y:S01]  /*16b10*/  LDL.LU R5, [R1+0x204] ;  /* 0x0002040001057983 */ /* 0x001ee20000300800 */
[----:B-----5:R-:W-:Y:S01]  /*16b20*/  LOP3.LUT R4, R4, 0xff, RZ, 0xc0, !PT ;  /* 0x000000ff04047812 */ /* 0x020fe200078ec0ff */
[----:B------:R-:W-:Y:S01]  /*16b30*/  BSSY B1, `(.L_x_257) ;  /* 0x000000b000017945 */ /* 0x000fe20003800000 */
[----:B------:R-:W-:Y:S02]  /*16b40*/  ISETP.LT.OR P2, PT, R0, 0xda, !P0 ;  /* 0x000000da0000780c */ /* 0x000fe40004741670 */
[----:B------:R-:W-:-:S05]  /*16b50*/  F2FP.F16.E5M2.UNPACK_B R4, R4 ;  /* 0x00000004ff04723e */ /* 0x000fca00020004ff */
[----:B------:R-:W-:-:S05]  /*16b60*/  HADD2.F32 R4, -RZ, R4.H0_H0 ;  /* 0x20000004ff047230 */ /* 0x000fca0000004100 */
[----:B------:R-:W-:-:S04]  /*16b70*/  FMUL R4, R4, UR21 ;  /* 0x0000001504047c20 */ /* 0x000fc80008400000 */
[----:B---3--:R-:W-:-:S05]  /*16b80*/  FFMA R4, R5, UR20, R4 ;  /* 0x0000001405047c23 */ /* 0x008fca0008000004 */
[----:B------:R-:W-:Y:S02]  /*16b90*/  F2FP.SATFINITE.E5M2.F32.PACK_AB_MERGE_C R5, RZ, R4, RZ ;  /* 0x00000004ff05723e */ /* 0x000fe400048060ff */
[----:B------:R-:W-:-:S03]  /*16ba0*/  PRMT R4, RZ, 0x7610, R4 ;  /* 0x00007610ff047816 */ /* 0x000fc60000000004 */
[----:B------:R0:W-:Y:S01]  /*16bb0*/  @!P3 STG.E.U8 desc[UR14][R24.64+0xd8], R5 ;  /* 0x0000d8051800b986 */ /* 0x0001e2000c10110e */
[----:B------:R-:W-:Y:S05]  /*16bc0*/  @P2 BRA `(.L_x_258) ;  /* 0x0000000000042947 */ /* 0x000fea0003800000 */
[----:B------:R3:W5:Y:S02]  /*16bd0*/  LDG.E.U8 R4, desc[UR14][R32.64+0xd9] ;  /* 0x0000d90e20047981 */ /* 0x000764000c1e1100 */
.L_x_258:
[----:B------:R-:W-:Y:S05]  /*16be0*/  BSYNC B1 ;  /* 0x0000000000017941 */ /* 0x000fea0003800000 */
.L_x_257:
        /* <DEDUP_REMOVED lines=13> */
.L_x_260:
[----:B------:R-:W-:Y:S05]  /*16cc0*/  BSYNC B1 ;  /* 0x0000000000017941 */ /* 0x000fea0003800000 */
.L_x_259:
        /* <DEDUP_REMOVED lines=13> */
.L_x_262:
[----:B------:R-:W-:Y:S05]  /*16da0*/  BSYNC B1 ;  /* 0x0000000000017941 */ /* 0x000fea0003800000 */
.L_x_261:
        /* <DEDUP_REMOVED lines=13> */
.L_x_264:
[----:B------:R-:W-:Y:S05]  /*16e80*/  BSYNC B1 ;  /* 0x0000000000017941 */ /* 0x000fea0003800000 */
.L_x_263:
        /* <DEDUP_REMOVED lines=13> */
.L_x_266:
[----:B------:R-:W-:Y:S05]  /*16f60*/  BSYNC B1 ;  /* 0x0000000000017941 */ /* 0x000fea0003800000 */
.L_x_265:
        /* <DEDUP_REMOVED lines=13> */
.L_x_268:
[----:B------:R-:W-:Y:S05]  /*17040*/  BSYNC B1 ;  /* 0x0000000000017941 */ /* 0x000fea0003800000 */
.L_x_267:
        /* <DEDUP_REMOVED lines=13> */
.L_x_270:
[----:B------:R-:W-:Y:S05]  /*17120*/  BSYNC B1 ;  /* 0x0000000000017941 */ /* 0x000fea0003800000 */
.L_x_269:
        /* <DEDUP_REMOVED lines=13> */
.L_x_272:
[----:B------:R-:W-:Y:S05]  /*17200*/  BSYNC B1 ;  /* 0x0000000000017941 */ /* 0x000fea0003800000 */
.L_x_271:
        /* <DEDUP_REMOVED lines=13> */
.L_x_274:
[----:B------:R-:W-:Y:S05]  /*172e0*/  BSYNC B1 ;  /* 0x0000000000017941 */ /* 0x000fea0003800000 */
.L_x_273:
        /* <DEDUP_REMOVED lines=13> */
.L_x_276:
[----:B------:R-:W-:Y:S05]  /*173c0*/  BSYNC B1 ;  /* 0x0000000000017941 */ /* 0x000fea0003800000 */
.L_x_275:
        /* <DEDUP_REMOVED lines=13> */
.L_x_278:
[----:B------:R-:W-:Y:S05]  /*174a0*/  BSYNC B1 ;  /* 0x0000000000017941 */ /* 0x000fea0003800000 */
.L_x_277:
        /* <DEDUP_REMOVED lines=13> */
.L_x_280:
[----:B------:R-:W-:Y:S05]  /*17580*/  BSYNC B1 ;  /* 0x0000000000017941 */ /* 0x000fea0003800000 */
.L_x_279:
        /* <DEDUP_REMOVED lines=13> */
.L_x_282:
[----:B------:R-:W-:Y:S05]  /*17660*/  BSYNC B1 ;  /* 0x0000000000017941 */ /* 0x000fea0003800000 */
.L_x_281:
        /* <DEDUP_REMOVED lines=13> */
.L_x_284:
[----:B------:R-:W-:Y:S05]  /*17740*/  BSYNC B1 ;  /* 0x0000000000017941 */ /* 0x000fea0003800000 */
.L_x_283:
        /* <DEDUP_REMOVED lines=13> */
.L_x_286:
[----:B------:R-:W-:Y:S05]  /*17820*/  BSYNC B1 ;  /* 0x0000000000017941 */ /* 0x000fea0003800000 */
.L_x_285:
        /* <DEDUP_REMOVED lines=13> */
.L_x_288:
[----:B------:R-:W-:Y:S05]  /*17900*/  BSYNC B1 ;  /* 0x0000000000017941 */ /* 0x000fea0003800000 */
.L_x_287:
        /* <DEDUP_REMOVED lines=13> */
.L_x_290:
[----:B------:R-:W-:Y:S05]  /*179e0*/  BSYNC B1 ;  /* 0x0000000000017941 */ /* 0x000fea0003800000 */
.L_x_289:
        /* <DEDUP_REMOVED lines=13> */
.L_x_292:
[----:B------:R-:W-:Y:S05]  /*17ac0*/  BSYNC B1 ;  /* 0x0000000000017941 */ /* 0x000fea0003800000 */
.L_x_291:
        /* <DEDUP_REMOVED lines=13> */
.L_x_294:
[----:B------:R-:W-:Y:S05]  /*17ba0*/  BSYNC B1 ;  /* 0x0000000000017941 */ /* 0x000fea0003800000 */
.L_x_293:
[----:B------:R-:W2:Y:S01]  /*17bb0*/  LDL.LU R7, [R1+0x250] ;  /* 0x0002500001077983 */ /* 0x000ea20000300800 */
[----:B-----5:R-:W-:Y:S01]  /*17bc0*/  LOP3.LUT R4, R4, 0xff, RZ, 0xc0, !PT ;  /* 0x000000ff04047812 */ /* 0x020fe200078ec0ff */
[----:B------:R-:W-:Y:S01]  /*17bd0*/  BSSY B1, `(.L_x_295) ;  /* 0x0000013000017945 */ /* 0x000fe20003800000 */
[----:B0-----:R-:W-:Y:S02]  /*17be0*/  IADD3 R5, P0, R35, 0x80, RZ ;  /* 0x0000008023057810 */ /* 0x001fe40007f1e0ff */
[----:B------:R-:W-:-:S03]  /*17bf0*/  F2FP.F16.E5M2.UNPACK_B R4, R4 ;  /* 0x00000004ff04723e */ /* 0x000fc600020004ff */
[----:B--234-:R-:W-:Y:S01]  /*17c00*/  IMAD.X R2, RZ, RZ, R37, P0 ;  /* 0x000000ffff027224 */ /* 0x01cfe200000e0625 */
[----:B------:R-:W-:Y:S01]  /*17c10*/  ISETP.GE.AND P0, PT, R34, 0x81, PT ;  /* 0x000000812200780c */ /* 0x000fe20003f06270 */
[----:B------:R-:W-:Y:S02]  /*17c20*/  HADD2.F32 R4, -RZ, R4.H0_H0 ;  /* 0x20000004ff047230 */ /* 0x000fe40000004100 */
[----:B------:R-:W-:Y:S01]  /*17c30*/  IMAD R6, R2, UR6, RZ ;  /* 0x0000000602067c24 */ /* 0x000fe2000f8e02ff */
[----:B------:R-:W-:Y:S01]  /*17c40*/  ISETP.LT.OR P3, PT, R0, 0x1, !P0 ;  /* 0x000000010000780c */ /* 0x000fe20004761670 */
[----:B------:R-:W-:-:S04]  /*17c50*/  IMAD.WIDE.U32 R2, R5, UR6, R38 ;  /* 0x0000000605027c25 */ /* 0x000fc8000f8e0026 */
[----:B------:R-:W-:Y:S01]  /*17c60*/  FMUL R4, R4, UR21 ;  /* 0x0000001504047c20 */ /* 0x000fe20008400000 */
[----:B------:R-:W-:Y:S01]  /*17c70*/  IMAD R5, R5, UR7, R6 ;  /* 0x0000000705057c24 */ /* 0x000fe2000f8e0206 */
[----:B------:R-:W-:-:S04]  /*17c80*/  IADD3 R2, P2, R2, UR10, RZ ;  /* 0x0000000a02027c10 */ /* 0x000fc8000ff5e0ff */
[----:B------:R-:W-:Y:S01]  /*17c90*/  IADD3.X R3, R3, UR11, R5, P2, !PT ;  /* 0x0000000b03037c10 */ /* 0x000fe200097fe405 */
[----:B------:R-:W-:-:S05]  /*17ca0*/  FFMA R4, R7, UR20, R4 ;  /* 0x0000001407047c23 */ /* 0x000fca0008000004 */
[----:B------:R-:W-:Y:S02]  /*17cb0*/  F2FP.SATFINITE.E5M2.F32.PACK_AB_MERGE_C R7, RZ, R4, RZ ;  /* 0x00000004ff07723e */ /* 0x000fe400048060ff */
[----:B------:R-:W-:-:S03]  /*17cc0*/  PRMT R4, RZ, 0x7610, R4 ;  /* 0x00007610ff047816 */ /* 0x000fc60000000004 */
[----:B------:R0:W-:Y:S01]  /*17cd0*/  @!P1 STG.E.U8 desc[UR14][R26.64+0xf9], R7 ;  /* 0x0000f9071a009986 */ /* 0x0001e2000c10110e */
[----:B------:R-:W-:Y:S05]  /*17ce0*/  @P3 BRA `(.L_x_296) ;  /* 0x0000000000043947 */ /* 0x000fea0003800000 */
[----:B------:R2:W5:Y:S02]  /*17cf0*/  LDG.E.U8 R4, desc[UR14][R2.64] ;  /* 0x0000000e02047981 */ /* 0x000564000c1e1100 */
.L_x_296:
[----:B------:R-:W-:Y:S05]  /*17d00*/  BSYNC B1 ;  /* 0x0000000000017941 */ /* 0x000fea0003800000 */
.L_x_295:
[----:B------:R-:W3:Y:S01]  /*17d10*/  LDL.LU R5, [R1+0x254] ;  /* 0x0002540001057983 */ /* 0x000ee20000300800 */
        /* <DEDUP_REMOVED lines=12> */
.L_x_298:
[----:B------:R-:W-:Y:S05]  /*17de0*/  BSYNC B1 ;  /* 0x0000000000017941 */ /* 0x000fea0003800000 */
.L_x_297:
[----:B---3--:R-:W3:Y:S01]  /*17df0*/  LDL.LU R5, [R1+0x258] ;  /* 0x0002580001057983 */ /* 0x008ee20000300800 */
[----:B-----5:R-:W-:Y:S01]  /*17e00*/  LOP3.LUT R4, R4, 0xff, RZ, 0xc0, !PT ;  /* 0x000000ff04047812 */ /* 0x020fe200078ec0ff */
[----:B------:R-:W-:Y:S01]  /*17e10*/  BSSY B1, `(.L_x_299) ;  /* 0x0000013000017945 */ /* 0x000fe20003800000 */
[----:B------:R-:W-:Y:S02]  /*17e20*/  IADD3 R35, P1, R35, 0x88, RZ ;  /* 0x0000008823237810 */ /* 0x000fe40007f3e0ff */
[----:B------:R-:W-:Y:S02]  /*17e30*/  F2FP.F16.E5M2.UNPACK_B R4, R4 ;  /* 0x00000004ff04723e */ /* 0x000fe400020004ff */
[----:B------:R-:W-:Y:S01]  /*17e40*/  PRMT R6, RZ, 0x7610, R6 ;  /* 0x00007610ff067816 */ /* 0x000fe20000000006 */
[----:B------:R-:W-:Y:S01]  /*17e50*/  IMAD.X R36, RZ, RZ, R37, P1 ;  /* 0x000000ffff247224 */ /* 0x000fe200008e0625 */
[----:B------:R-:W-:Y:S01]  /*17e60*/  ISETP.GE.AND P1, PT, R34, 0x89, PT ;  /* 0x000000892200780c */ /* 0x000fe20003f26270 */
[----:B------:R-:W-:-:S02]  /*17e70*/  HADD2.F32 R4, -RZ, R4.H0_H0 ;  /* 0x20000004ff047230 */ /* 0x000fc40000004100 */
[----:B------:R-:W-:Y:S01]  /*17e80*/  IMAD R36, R36, UR6, RZ ;  /* 0x0000000624247c24 */ /* 0x000fe2000f8e02ff */
[----:B------:R-:W-:Y:S01]  /*17e90*/  ISETP.LT.OR P5, PT, R0, 0x1, !P1 ;  /* 0x000000010000780c */ /* 0x000fe20004fa1670 */
[----:B------:R-:W-:-:S04]  /*17ea0*/  IMAD.WIDE.U32 R38, R35, UR6, R38 ;  /* 0x0000000623267c25 */ /* 0x000fc8000f8e0026 */
[----:B------:R-:W-:Y:S01]  /*17eb0*/  FMUL R4, R4, UR21 ;  /* 0x0000001504047c20 */ /* 0x000fe20008400000 */
[----:B------:R-:W-:-:S03]  /*17ec0*/  IMAD R35, R35, UR7, R36 ;  /* 0x0000000723237c24 */ /* 0x000fc6000f8e0224 */
[----:B---3--:R-:W-:Y:S01]  /*17ed0*/  FFMA R5, R5, UR20, R4 ;  /* 0x0000001405057c23 */ /* 0x008fe20008000004 */
[----:B------:R-:W-:-:S04]  /*17ee0*/  IADD3 R4, P3, R38, UR10, RZ ;  /* 0x0000000a26047c10 */ /* 0x000fc8000ff7e0ff */
[----:B0-----:R-:W-:Y:S02]  /*17ef0*/  F2FP.SATFINITE.E5M2.F32.PACK_AB_MERGE_C R7, RZ, R5, RZ ;  /* 0x00000005ff07723e */ /* 0x001fe400048060ff */
[----:B------:R-:W-:-:S03]  /*17f00*/  IADD3.X R5, R39, UR11, R35, P3, !PT ;  /* 0x0000000b27057c10 */ /* 0x000fc60009ffe423 */
[----:B------:R0:W-:Y:S01]  /*17f10*/  @!P2 STG.E.U8 desc[UR14][R30.64+0x1], R7 ;  /* 0x000001071e00a986 */ /* 0x0001e2000c10110e */
[----:B------:R-:W-:Y:S05]  /*17f20*/  @P5 BRA `(.L_x_300) ;  /* 0x0000000000045947 */ /* 0x000fea0003800000 */
[----:B------:R3:W5:Y:S02]  /*17f30*/  LDG.E.U8 R6, desc[UR14][R4.64] ;  /* 0x0000000e04067981 */ /* 0x000764000c1e1100 */
.L_x_300:
[----:B------:R-:W-:Y:S05]  /*17f40*/  BSYNC B1 ;  /* 0x0000000000017941 */ /* 0x000fea0003800000 */
.L_x_299:
        /* <DEDUP_REMOVED lines=13> */
.L_x_302:
[----:B------:R-:W-:Y:S05]  /*18020*/  BSYNC B1 ;  /* 0x0000000000017941 */ /* 0x000fea0003800000 */
.L_x_301:
        /* <DEDUP_REMOVED lines=13> */
.L_x_304:
[----:B------:R-:W-:Y:S05]  /*18100*/  BSYNC B1 ;  /* 0x0000000000017941 */ /* 0x000fea0003800000 */
.L_x_303:
        /* <DEDUP_REMOVED lines=13> */
.L_x_306:
[----:B------:R-:W-:Y:S05]  /*181e0*/  BSYNC B1 ;  /* 0x0000000000017941 */ /* 0x000fea0003800000 */
.L_x_305:
        /* <DEDUP_REMOVED lines=13> */
.L_x_308:
[----:B------:R-:W-:Y:S05]  /*182c0*/  BSYNC B1 ;  /* 0x0000000000017941 */ /* 0x000fea0003800000 */
.L_x_307:
        /* <DEDUP_REMOVED lines=13> */
.L_x_310:
[----:B------:R-:W-:Y:S05]  /*183a0*/  BSYNC B1 ;  /* 0x0000000000017941 */ /* 0x000fea0003800000 */
.L_x_309:
        /* <DEDUP_REMOVED lines=13> */
.L_x_312:
[----:B------:R-:W-:Y:S05]  /*18480*/  BSYNC B1 ;  /* 0x0000000000017941 */ /* 0x000fea0003800000 */
.L_x_311:
        /* <DEDUP_REMOVED lines=13> */
.L_x_314:
[----:B------:R-:W-:Y:S05]  /*18560*/  BSYNC B1 ;  /* 0x0000000000017941 */ /* 0x000fea0003800000 */
.L_x_313:
        /* <DEDUP_REMOVED lines=13> */
.L_x_316:
[----:B------:R-:W-:Y:S05]  /*18640*/  BSYNC B1 ;  /* 0x0000000000017941 */ /* 0x000fea0003800000 */
.L_x_315:
        /* <DEDUP_REMOVED lines=13> */
.L_x_318:
[----:B------:R-:W-:Y:S05]  /*18720*/  BSYNC B1 ;  /* 0x0000000000017941 */ /* 0x000fea0003800000 */
.L_x_317:
        /* <DEDUP_REMOVED lines=13> */
.L_x_320:
[----:B------:R-:W-:Y:S05]  /*18800*/  BSYNC B1 ;  /* 0x0000000000017941 */ /* 0x000fea0003800000 */
.L_x_319:
        /* <DEDUP_REMOVED lines=13> */
.L_x_322:
[----:B------:R-:W-:Y:S05]  /*188e0*/  BSYNC B1 ;  /* 0x0000000000017941 */ /* 0x000fea0003800000 */
.L_x_321:
        /* <DEDUP_REMOVED lines=13> */
.L_x_324:
[----:B------:R-:W-:Y:S05]  /*189c0*/  BSYNC B1 ;  /* 0x0000000000017941 */ /* 0x000fea0003800000 */
.L_x_323:
        /* <DEDUP_REMOVED lines=13> */
.L_x_326:
[----:B------:R-:W-:Y:S05]  /*18aa0*/  BSYNC B1 ;  /* 0x0000000000017941 */ /* 0x000fea0003800000 */
.L_x_325:
        /* <DEDUP_REMOVED lines=13> */
.L_x_328:
[----:B------:R-:W-:Y:S05]  /*18b80*/  BSYNC B1 ;  /* 0x0000000000017941 */ /* 0x000fea0003800000 */
.L_x_327:
        /* <DEDUP_REMOVED lines=13> */
.L_x_330:
[----:B------:R-:W-:Y:S05]  /*18c60*/  BSYNC B1 ;  /* 0x0000000000017941 */ /* 0x000fea0003800000 */
.L_x_329:
        /* <DEDUP_REMOVED lines=13> */
.L_x_332:
[----:B------:R-:W-:Y:S05]  /*18d40*/  BSYNC B1 ;  /* 0x0000000000017941 */ /* 0x000fea0003800000 */
.L_x_331:
        /* <DEDUP_REMOVED lines=13> */
.L_x_334:
[----:B------:R-:W-:Y:S05]  /*18e20*/  BSYNC B1 ;  /* 0x0000000000017941 */ /* 0x000fea0003800000 */
.L_x_333:
        /* <DEDUP_REMOVED lines=13> */
.L_x_336:
[----:B------:R-:W-:Y:S05]  /*18f00*/  BSYNC B1 ;  /* 0x0000000000017941 */ /* 0x000fea0003800000 */
.L_x_335:
        /* <DEDUP_REMOVED lines=13> */
.L_x_338:
[----:B------:R-:W-:Y:S05]  /*18fe0*/  BSYNC B1 ;  /* 0x0000000000017941 */ /* 0x000fea0003800000 */
.L_x_337:
        /* <DEDUP_REMOVED lines=13> */
.L_x_340:
[----:B------:R-:W-:Y:S05]  /*190c0*/  BSYNC B1 ;  /* 0x0000000000017941 */ /* 0x000fea0003800000 */
.L_x_339:
        /* <DEDUP_REMOVED lines=13> */
.L_x_342:
[----:B------:R-:W-:Y:S05]  /*191a0*/  BSYNC B1 ;  /* 0x0000000000017941 */ /* 0x000fea0003800000 */
.L_x_341:
        /* <DEDUP_REMOVED lines=13> */
.L_x_344:
[----:B------:R-:W-:Y:S05]  /*19280*/  BSYNC B1 ;  /* 0x0000000000017941 */ /* 0x000fea0003800000 */
.L_x_343:
        /* <DEDUP_REMOVED lines=13> */
.L_x_346:
[----:B------:R-:W-:Y:S05]  /*19360*/  BSYNC B1 ;  /* 0x0000000000017941 */ /* 0x000fea0003800000 */
.L_x_345:
        /* <DEDUP_REMOVED lines=13> */
.L_x_348:
[----:B------:R-:W-:Y:S05]  /*19440*/  BSYNC B1 ;  /* 0x0000000000017941 */ /* 0x000fea0003800000 */
.L_x_347:
        /* <DEDUP_REMOVED lines=13> */
.L_x_350:
[----:B------:R-:W-:Y:S05]  /*19520*/  BSYNC B1 ;  /* 0x0000000000017941 */ /* 0x000fea0003800000 */
.L_x_349:
        /* <DEDUP_REMOVED lines=13> */
.L_x_352:
[----:B------:R-:W-:Y:S05]  /*19600*/  BSYNC B1 ;  /* 0x0000000000017941 */ /* 0x000fea0003800000 */
.L_x_351:
        /* <DEDUP_REMOVED lines=13> */
.L_x_354:
[----:B------:R-:W-:Y:S05]  /*196e0*/  BSYNC B1 ;  /* 0x0000000000017941 */ /* 0x000fea0003800000 */
.L_x_353:
        /* <DEDUP_REMOVED lines=13> */
.L_x_356:
[----:B------:R-:W-:Y:S05]  /*197c0*/  BSYNC B1 ;  /* 0x0000000000017941 */ /* 0x000fea0003800000 */
.L_x_355:
        /* <DEDUP_REMOVED lines=13> */
.L_x_358:
[----:B------:R-:W-:Y:S05]  /*198a0*/  BSYNC B1 ;  /* 0x0000000000017941 */ /* 0x000fea0003800000 */
.L_x_357:
        /* <DEDUP_REMOVED lines=13> */
.L_x_360:
[----:B------:R-:W-:Y:S05]  /*19980*/  BSYNC B1 ;  /* 0x0000000000017941 */ /* 0x000fea0003800000 */
.L_x_359:
        /* <DEDUP_REMOVED lines=13> */
.L_x_362:
[----:B------:R-:W-:Y:S05]  /*19a60*/  BSYNC B1 ;  /* 0x0000000000017941 */ /* 0x000fea0003800000 */
.L_x_361:
        /* <DEDUP_REMOVED lines=13> */
.L_x_364:
[----:B------:R-:W-:Y:S05]  /*19b40*/  BSYNC B1 ;  /* 0x0000000000017941 */ /* 0x000fea0003800000 */
.L_x_363:
        /* <DEDUP_REMOVED lines=13> */
.L_x_366:
[----:B------:R-:W-:Y:S05]  /*19c20*/  BSYNC B1 ;  /* 0x0000000000017941 */ /* 0x000fea0003800000 */
.L_x_365:
        /* <DEDUP_REMOVED lines=13> */
.L_x_368:
[----:B------:R-:W-:Y:S05]  /*19d00*/  BSYNC B1 ;  /* 0x0000000000017941 */ /* 0x000fea0003800000 */
.L_x_367:
        /* <DEDUP_REMOVED lines=13> */
.L_x_370:
[----:B------:R-:W-:Y:S05]  /*19de0*/  BSYNC B1 ;  /* 0x0000000000017941 */ /* 0x000fea0003800000 */
.L_x_369:
        /* <DEDUP_REMOVED lines=13> */
.L_x_372:
[----:B------:R-:W-:Y:S05]  /*19ec0*/  BSYNC B1 ;  /* 0x0000000000017941 */ /* 0x000fea0003800000 */
.L_x_371:
        /* <DEDUP_REMOVED lines=13> */
.L_x_374:
[----:B------:R-:W-:Y:S05]  /*19fa0*/  BSYNC B1 ;  /* 0x0000000000017941 */ /* 0x000fea0003800000 */
.L_x_373:
        /* <DEDUP_REMOVED lines=13> */
.L_x_376:
[----:B------:R-:W-:Y:S05]  /*1a080*/  BSYNC B1 ;  /* 0x0000000000017941 */ /* 0x000fea0003800000 */
.L_x_375:
        /* <DEDUP_REMOVED lines=13> */
.L_x_378:
[----:B------:R-:W-:Y:S05]  /*1a160*/  BSYNC B1 ;  /* 0x0000000000017941 */ /* 0x000fea0003800000 */
.L_x_377:
        /* <DEDUP_REMOVED lines=13> */
.L_x_380:
[----:B------:R-:W-:Y:S05]  /*1a240*/  BSYNC B1 ;  /* 0x0000000000017941 */ /* 0x000fea0003800000 */
.L_x_379:
        /* <DEDUP_REMOVED lines=13> */
.L_x_382:
[----:B------:R-:W-:Y:S05]  /*1a320*/  BSYNC B1 ;  /* 0x0000000000017941 */ /* 0x000fea0003800000 */
.L_x_381:
        /* <DEDUP_REMOVED lines=13> */
.L_x_384:
[----:B------:R-:W-:Y:S05]  /*1a400*/  BSYNC B1 ;  /* 0x0000000000017941 */ /* 0x000fea0003800000 */
.L_x_383:
        /* <DEDUP_REMOVED lines=13> */
.L_x_386:
[----:B------:R-:W-:Y:S05]  /*1a4e0*/  BSYNC B1 ;  /* 0x0000000000017941 */ /* 0x000fea0003800000 */
.L_x_385:
        /* <DEDUP_REMOVED lines=13> */
.L_x_388:
[----:B------:R-:W-:Y:S05]  /*1a5c0*/  BSYNC B1 ;  /* 0x0000000000017941 */ /* 0x000fea0003800000 */
.L_x_387:
        /* <DEDUP_REMOVED lines=13> */
.L_x_390:
[----:B------:R-:W-:Y:S05]  /*1a6a0*/  BSYNC B1 ;  /* 0x0000000000017941 */ /* 0x000fea0003800000 */
.L_x_389:
        /* <DEDUP_REMOVED lines=13> */
.L_x_392:
[----:B------:R-:W-:Y:S05]  /*1a780*/  BSYNC B1 ;  /* 0x0000000000017941 */ /* 0x000fea0003800000 */
.L_x_391:
        /* <DEDUP_REMOVED lines=13> */
.L_x_394:
[----:B------:R-:W-:Y:S05]  /*1a860*/  BSYNC B1 ;  /* 0x0000000000017941 */ /* 0x000fea0003800000 */
.L_x_393:
        /* <DEDUP_REMOVED lines=13> */
.L_x_396:
[----:B------:R-:W-:Y:S05]  /*1a940*/  BSYNC B1 ;  /* 0x0000000000017941 */ /* 0x000fea0003800000 */
.L_x_395:
        /* <DEDUP_REMOVED lines=13> */
.L_x_398:
[----:B------:R-:W-:Y:S05]  /*1aa20*/  BSYNC B1 ;  /* 0x0000000000017941 */ /* 0x000fea0003800000 */
.L_x_397:
        /* <DEDUP_REMOVED lines=13> */
.L_x_400:
[----:B------:R-:W-:Y:S05]  /*1ab00*/  BSYNC B1 ;  /* 0x0000000000017941 */ /* 0x000fea0003800000 */
.L_x_399:
        /* <DEDUP_REMOVED lines=13> */
.L_x_402:
[----:B------:R-:W-:Y:S05]  /*1abe0*/  BSYNC B1 ;  /* 0x0000000000017941 */ /* 0x000fea0003800000 */
.L_x_401:
        /* <DEDUP_REMOVED lines=13> */
.L_x_404:
[----:B------:R-:W-:Y:S05]  /*1acc0*/  BSYNC B1 ;  /* 0x0000000000017941 */ /* 0x000fea0003800000 */
.L_x_403:
        /* <DEDUP_REMOVED lines=13> */
.L_x_406:
[----:B------:R-:W-:Y:S05]  /*1ada0*/  BSYNC B1 ;  /* 0x0000000000017941 */ /* 0x000fea0003800000 */
.L_x_405:
        /* <DEDUP_REMOVED lines=13> */
.L_x_408:
[----:B------:R-:W-:Y:S05]  /*1ae80*/  BSYNC B1 ;  /* 0x0000000000017941 */ /* 0x000fea0003800000 */
.L_x_407:
        /* <DEDUP_REMOVED lines=13> */
.L_x_410:
[----:B------:R-:W-:Y:S05]  /*1af60*/  BSYNC B1 ;  /* 0x0000000000017941 */ /* 0x000fea0003800000 */
.L_x_409:
        /* <DEDUP_REMOVED lines=13> */
.L_x_412:
[----:B------:R-:W-:Y:S05]  /*1b040*/  BSYNC B1 ;  /* 0x0000000000017941 */ /* 0x000fea0003800000 */
.L_x_411:
        /* <DEDUP_REMOVED lines=13> */
.L_x_414:
[----:B------:R-:W-:Y:S05]  /*1b120*/  BSYNC B1 ;  /* 0x0000000000017941 */ /* 0x000fea0003800000 */
.L_x_413:
        /* <DEDUP_REMOVED lines=13> */
.L_x_416:
[----:B------:R-:W-:Y:S05]  /*1b200*/  BSYNC B1 ;  /* 0x0000000000017941 */ /* 0x000fea0003800000 */
.L_x_415:
        /* <DEDUP_REMOVED lines=13> */
.L_x_418:
[----:B------:R-:W-:Y:S05]  /*1b2e0*/  BSYNC B1 ;  /* 0x0000000000017941 */ /* 0x000fea0003800000 */
.L_x_417:
        /* <DEDUP_REMOVED lines=13> */
.L_x_420:
[----:B------:R-:W-:Y:S05]  /*1b3c0*/  BSYNC B1 ;  /* 0x0000000000017941 */ /* 0x000fea0003800000 */
.L_x_419:
        /* <DEDUP_REMOVED lines=13> */
.L_x_422:
[----:B------:R-:W-:Y:S05]  /*1b4a0*/  BSYNC B1 ;  /* 0x0000000000017941 */ /* 0x000fea0003800000 */
.L_x_421:
        /* <DEDUP_REMOVED lines=13> */
.L_x_424:
[----:B------:R-:W-:Y:S05]  /*1b580*/  BSYNC B1 ;  /* 0x0000000000017941 */ /* 0x000fea0003800000 */
.L_x_423:
        /* <DEDUP_REMOVED lines=13> */
.L_x_426:
[----:B------:R-:W-:Y:S05]  /*1b660*/  BSYNC B1 ;  /* 0x0000000000017941 */ /* 0x000fea0003800000 */
.L_x_425:
        /* <DEDUP_REMOVED lines=13> */
.L_x_428:
[----:B------:R-:W-:Y:S05]  /*1b740*/  BSYNC B1 ;  /* 0x0000000000017941 */ /* 0x000fea0003800000 */
.L_x_427:
        /* <DEDUP_REMOVED lines=13> */
.L_x_430:
[----:B------:R-:W-:Y:S05]  /*1b820*/  BSYNC B1 ;  /* 0x0000000000017941 */ /* 0x000fea0003800000 */
.L_x_429:
        /* <DEDUP_REMOVED lines=13> */
.L_x_432:
[----:B------:R-:W-:Y:S05]  /*1b900*/  BSYNC B1 ;  /* 0x0000000000017941 */ /* 0x000fea0003800000 */
.L_x_431:
        /* <DEDUP_REMOVED lines=13> */
.L_x_434:
[----:B------:R-:W-:Y:S05]  /*1b9e0*/  BSYNC B1 ;  /* 0x0000000000017941 */ /* 0x000fea0003800000 */
.L_x_433:
        /* <DEDUP_REMOVED lines=13> */
.L_x_436:
[----:B------:R-:W-:Y:S05]  /*1bac0*/  BSYNC B1 ;  /* 0x0000000000017941 */ /* 0x000fea0003800000 */
.L_x_435:
        /* <DEDUP_REMOVED lines=13> */
.L_x_438:
[----:B------:R-:W-:Y:S05]  /*1bba0*/  BSYNC B1 ;  /* 0x0000000000017941 */ /* 0x000fea0003800000 */
.L_x_437:
        /* <DEDUP_REMOVED lines=13> */
.L_x_440:
[----:B------:R-:W-:Y:S05]  /*1bc80*/  BSYNC B1 ;  /* 0x0000000000017941 */ /* 0x000fea0003800000 */
.L_x_439:
        /* <DEDUP_REMOVED lines=13> */
.L_x_442:
[----:B------:R-:W-:Y:S05]  /*1bd60*/  BSYNC B1 ;  /* 0x0000000000017941 */ /* 0x000fea0003800000 */
.L_x_441:
        /* <DEDUP_REMOVED lines=13> */
.L_x_444:
[----:B------:R-:W-:Y:S05]  /*1be40*/  BSYNC B1 ;  /* 0x0000000000017941 */ /* 0x000fea0003800000 */
.L_x_443:
        /* <DEDUP_REMOVED lines=13> */
.L_x_446:
[----:B------:R-:W-:Y:S05]  /*1bf20*/  BSYNC B1 ;  /* 0x0000000000017941 */ /* 0x000fea0003800000 */
.L_x_445:
        /* <DEDUP_REMOVED lines=13> */
.L_x_448:
[----:B------:R-:W-:Y:S05]  /*1c000*/  BSYNC B1 ;  /* 0x0000000000017941 */ /* 0x000fea0003800000 */
.L_x_447:
        /* <DEDUP_REMOVED lines=13> */
.L_x_450:
[----:B------:R-:W-:Y:S05]  /*1c0e0*/  BSYNC B1 ;  /* 0x0000000000017941 */ /* 0x000fea0003800000 */
.L_x_449:
        /* <DEDUP_REMOVED lines=13> */
.L_x_452:
[----:B------:R-:W-:Y:S05]  /*1c1c0*/  BSYNC B1 ;  /* 0x0000000000017941 */ /* 0x000fea0003800000 */
.L_x_451:
        /* <DEDUP_REMOVED lines=13> */
.L_x_454:
[----:B------:R-:W-:Y:S05]  /*1c2a0*/  BSYNC B1 ;  /* 0x0000000000017941 */ /* 0x000fea0003800000 */
.L_x_453:
        /* <DEDUP_REMOVED lines=13> */
.L_x_456:
[----:B------:R-:W-:Y:S05]  /*1c380*/  BSYNC B1 ;  /* 0x0000000000017941 */ /* 0x000fea0003800000 */
.L_x_455:
        /* <DEDUP_REMOVED lines=13> */
.L_x_458:
[----:B------:R-:W-:Y:S05]  /*1c460*/  BSYNC B1 ;  /* 0x0000000000017941 */ /* 0x000fea0003800000 */
.L_x_457:
        /* <DEDUP_REMOVED lines=13> */
.L_x_460:
[----:B------:R-:W-:Y:S05]  /*1c540*/  BSYNC B1 ;  /* 0x0000000000017941 */ /* 0x000fea0003800000 */
.L_x_459:
        /* <DEDUP_REMOVED lines=13> */
.L_x_462:
[----:B------:R-:W-:Y:S05]  /*1c620*/  BSYNC B1 ;  /* 0x0000000000017941 */ /* 0x000fea0003800000 */
.L_x_461:
        /* <DEDUP_REMOVED lines=13> */
.L_x_464:
[----:B------:R-:W-:Y:S05]  /*1c700*/  BSYNC B1 ;  /* 0x0000000000017941 */ /* 0x000fea0003800000 */
.L_x_463:
        /* <DEDUP_REMOVED lines=13> */
.L_x_466:
[----:B------:R-:W-:Y:S05]  /*1c7e0*/  BSYNC B1 ;  /* 0x0000000000017941 */ /* 0x000fea0003800000 */
.L_x_465:
        /* <DEDUP_REMOVED lines=13> */
.L_x_468:
[----:B------:R-:W-:Y:S05]  /*1c8c0*/  BSYNC B1 ;  /* 0x0000000000017941 */ /* 0x000fea0003800000 */
.L_x_467:
        /* <DEDUP_REMOVED lines=13> */
.L_x_470:
[----:B------:R-:W-:Y:S05]  /*1c9a0*/  BSYNC B1 ;  /* 0x0000000000017941 */ /* 0x000fea0003800000 */
.L_x_469:
        /* <DEDUP_REMOVED lines=13> */
.L_x_472:
[----:B------:R-:W-:Y:S05]  /*1ca80*/  BSYNC B1 ;  /* 0x0000000000017941 */ /* 0x000fea0003800000 */
.L_x_471:
        /* <DEDUP_REMOVED lines=13> */
.L_x_474:
[----:B------:R-:W-:Y:S05]  /*1cb60*/  BSYNC B1 ;  /* 0x0000000000017941 */ /* 0x000fea0003800000 */
.L_x_473:
        /* <DEDUP_REMOVED lines=13> */
.L_x_476:
[----:B------:R-:W-:Y:S05]  /*1cc40*/  BSYNC B1 ;  /* 0x0000000000017941 */ /* 0x000fea0003800000 */
.L_x_475:
        /* <DEDUP_REMOVED lines=13> */
.L_x_478:
[----:B------:R-:W-:Y:S05]  /*1cd20*/  BSYNC B1 ;  /* 0x0000000000017941 */ /* 0x000fea0003800000 */
.L_x_477:
        /* <DEDUP_REMOVED lines=13> */
.L_x_480:
[----:B------:R-:W-:Y:S05]  /*1ce00*/  BSYNC B1 ;  /* 0x0000000000017941 */ /* 0x000fea0003800000 */
.L_x_479:
        /* <DEDUP_REMOVED lines=13> */
.L_x_482:
[----:B------:R-:W-:Y:S05]  /*1cee0*/  BSYNC B1 ;  /* 0x0000000000017941 */ /* 0x000fea0003800000 */
.L_x_481:
        /* <DEDUP_REMOVED lines=13> */
.L_x_484:
[----:B------:R-:W-:Y:S05]  /*1cfc0*/  BSYNC B1 ;  /* 0x0000000000017941 */ /* 0x000fea0003800000 */
.L_x_483:
        /* <DEDUP_REMOVED lines=13> */
.L_x_486:
[----:B------:R-:W-:Y:S05]  /*1d0a0*/  BSYNC B1 ;  /* 0x0000000000017941 */ /* 0x000fea0003800000 */
.L_x_485:
        /* <DEDUP_REMOVED lines=13> */
.L_x_488:
[----:B------:R-:W-:Y:S05]  /*1d180*/  BSYNC B1 ;  /* 0x0000000000017941 */ /* 0x000fea0003800000 */
.L_x_487:
        /* <DEDUP_REMOVED lines=13> */
.L_x_490:
[----:B------:R-:W-:Y:S05]  /*1d260*/  BSYNC B1 ;  /* 0x0000000000017941 */ /* 0x000fea0003800000 */
.L_x_489:
        /* <DEDUP_REMOVED lines=13> */
.L_x_492:
[----:B------:R-:W-:Y:S05]  /*1d340*/  BSYNC B1 ;  /* 0x0000000000017941 */ /* 0x000fea0003800000 */
.L_x_491:
        /* <DEDUP_REMOVED lines=13> */
.L_x_494:
[----:B------:R-:W-:Y:S05]  /*1d420*/  BSYNC B1 ;  /* 0x0000000000017941 */ /* 0x000fea0003800000 */
.L_x_493:
        /* <DEDUP_REMOVED lines=13> */
.L_x_496:
[----:B------:R-:W-:Y:S05]  /*1d500*/  BSYNC B1 ;  /* 0x0000000000017941 */ /* 0x000fea0003800000 */
.L_x_495:
        /* <DEDUP_REMOVED lines=13> */
.L_x_498:
[----:B------:R-:W-:Y:S05]  /*1d5e0*/  BSYNC B1 ;  /* 0x0000000000017941 */ /* 0x000fea0003800000 */
.L_x_497:
        /* <DEDUP_REMOVED lines=13> */
.L_x_500:
[----:B------:R-:W-:Y:S05]  /*1d6c0*/  BSYNC B1 ;  /* 0x0000000000017941 */ /* 0x000fea0003800000 */
.L_x_499:
        /* <DEDUP_REMOVED lines=13> */
.L_x_502:
[----:B------:R-:W-:Y:S05]  /*1d7a0*/  BSYNC B1 ;  /* 0x0000000000017941 */ /* 0x000fea0003800000 */
.L_x_501:
        /* <DEDUP_REMOVED lines=13> */
.L_x_504:
[----:B------:R-:W-:Y:S05]  /*1d880*/  BSYNC B1 ;  /* 0x0000000000017941 */ /* 0x000fea0003800000 */
.L_x_503:
        /* <DEDUP_REMOVED lines=13> */
.L_x_506:
[----:B------:R-:W-:Y:S05]  /*1d960*/  BSYNC B1 ;  /* 0x0000000000017941 */ /* 0x000fea0003800000 */
.L_x_505:
        /* <DEDUP_REMOVED lines=13> */
.L_x_508:
[----:B------:R-:W-:Y:S05]  /*1da40*/  BSYNC B1 ;  /* 0x0000000000017941 */ /* 0x000fea0003800000 */
.L_x_507:
        /* <DEDUP_REMOVED lines=13> */
.L_x_510:
[----:B------:R-:W-:Y:S05]  /*1db20*/  BSYNC B1 ;  /* 0x0000000000017941 */ /* 0x000fea0003800000 */
.L_x_509:
        /* <DEDUP_REMOVED lines=13> */
.L_x_512:
[----:B------:R-:W-:Y:S05]  /*1dc00*/  BSYNC B1 ;  /* 0x0000000000017941 */ /* 0x000fea0003800000 */
.L_x_511:
        /* <DEDUP_REMOVED lines=13> */
.L_x_514:
[----:B------:R-:W-:Y:S05]  /*1dce0*/  BSYNC B1 ;  /* 0x0000000000017941 */ /* 0x000fea0003800000 */
.L_x_513:
        /* <DEDUP_REMOVED lines=13> */
.L_x_516:
[----:B------:R-:W-:Y:S05]  /*1ddc0*/  BSYNC B1 ;  /* 0x0000000000017941 */ /* 0x000fea0003800000 */
.L_x_515:
        /* <DEDUP_REMOVED lines=13> */
.L_x_518:
[----:B------:R-:W-:Y:S05]  /*1dea0*/  BSYNC B1 ;  /* 0x0000000000017941 */ /* 0x000fea0003800000 */
.L_x_517:
        /* <DEDUP_REMOVED lines=13> */
.L_x_520:
[----:B------:R-:W-:Y:S05]  /*1df80*/  BSYNC B1 ;  /* 0x0000000000017941 */ /* 0x000fea0003800000 */
.L_x_519:
        /* <DEDUP_REMOVED lines=13> */
.L_x_522:
[----:B------:R-:W-:Y:S05]  /*1e060*/  BSYNC B1 ;  /* 0x0000000000017941 */ /* 0x000fea0003800000 */
.L_x_521:
        /* <DEDUP_REMOVED lines=13> */
.L_x_524:
[----:B------:R-:W-:Y:S05]  /*1e140*/  BSYNC B1 ;  /* 0x0000000000017941 */ /* 0x000fea0003800000 */
.L_x_523:
        /* <DEDUP_REMOVED lines=13> */
.L_x_526:
[----:B------:R-:W-:Y:S05]  /*1e220*/  BSYNC B1 ;  /* 0x0000000000017941 */ /* 0x000fea0003800000 */
.L_x_525:
        /* <DEDUP_REMOVED lines=13> */
.L_x_528:
[----:B------:R-:W-:Y:S05]  /*1e300*/  BSYNC B1 ;  /* 0x0000000000017941 */ /* 0x000fea0003800000 */
.L_x_527:
        /* <DEDUP_REMOVED lines=13> */
.L_x_530:
[----:B------:R-:W-:Y:S05]  /*1e3e0*/  BSYNC B1 ;  /* 0x0000000000017941 */ /* 0x000fea0003800000 */
.L_x_529:
        /* <DEDUP_REMOVED lines=13> */
.L_x_532:
[----:B------:R-:W-:Y:S05]  /*1e4c0*/  BSYNC B1 ;  /* 0x0000000000017941 */ /* 0x000fea0003800000 */
.L_x_531:
        /* <DEDUP_REMOVED lines=13> */
.L_x_534:
[----:B------:R-:W-:Y:S05]  /*1e5a0*/  BSYNC B1 ;  /* 0x0000000000017941 */ /* 0x000fea0003800000 */
.L_x_533:
        /* <DEDUP_REMOVED lines=13> */
.L_x_536:
[----:B------:R-:W-:Y:S05]  /*1e680*/  BSYNC B1 ;  /* 0x0000000000017941 */ /* 0x000fea0003800000 */
.L_x_535:
        /* <DEDUP_REMOVED lines=13> */
.L_x_538:
[----:B------:R-:W-:Y:S05]  /*1e760*/  BSYNC B1 ;  /* 0x0000000000017941 */ /* 0x000fea0003800000 */
.L_x_537:
        /* <DEDUP_REMOVED lines=13> */
.L_x_540:
[----:B------:R-:W-:Y:S05]  /*1e840*/  BSYNC B1 ;  /* 0x0000000000017941 */ /* 0x000fea0003800000 */
.L_x_539:
        /* <DEDUP_REMOVED lines=13> */
.L_x_542:
[----:B------:R-:W-:Y:S05]  /*1e920*/  BSYNC B1 ;  /* 0x0000000000017941 */ /* 0x000fea0003800000 */
.L_x_541:
        /* <DEDUP_REMOVED lines=13> */
.L_x_544:
[----:B------:R-:W-:Y:S05]  /*1ea00*/  BSYNC B1 ;  /* 0x0000000000017941 */ /* 0x000fea0003800000 */
.L_x_543:
        /* <DEDUP_REMOVED lines=13> */
.L_x_546:
[----:B------:R-:W-:Y:S05]  /*1eae0*/  BSYNC B1 ;  /* 0x0000000000017941 */ /* 0x000fea0003800000 */
.L_x_545:
[----:B--234-:R-:W2:Y:S01]  /*1eaf0*/  LDL.LU R3, [R1+0x448] ;  /* 0x0004480001037983 */ /* 0x01cea20000300800 */
[----:B-----5:R-:W-:Y:S01]  /*1eb00*/  LOP3.LUT R6, R6, 0xff, RZ, 0xc0, !PT ;  /* 0x000000ff06067812 */ /* 0x020fe200078ec0ff */
[----:B------:R-:W-:Y:S01]  /*1eb10*/  BSSY B1, `(.L_x_547) ;  /* 0x000000b000017945 */ /* 0x000fe20003800000 */
[----:B------:R-:W-:Y:S02]  /*1eb20*/  ISETP.LT.OR P2, PT, R0, 0xf9, !P1 ;  /* 0x000000f90000780c */ /* 0x000fe40004f41670 */
[----:B------:R-:W-:Y:S02]  /*1eb30*/  F2FP.F16.E5M2.UNPACK_B R6, R6 ;  /* 0x00000006ff06723e */ /* 0x000fe400020004ff */
[----:B------:R-:W-:-:S03]  /*1eb40*/  PRMT R2, RZ, 0x7610, R2 ;  /* 0x00007610ff027816 */ /* 0x000fc60000000002 */
[----:B------:R-:W-:-:S05]  /*1eb50*/  HADD2.F32 R6, -RZ, R6.H0_H0 ;  /* 0x20000006ff067230 */ /* 0x000fca0000004100 */
[----:B------:R-:W-:-:S04]  /*1eb60*/  FMUL R6, R6, UR21 ;  /* 0x0000001506067c20 */ /* 0x000fc80008400000 */
[----:B--2---:R-:W-:-:S05]  /*1eb70*/  FFMA R6, R3, UR20, R6 ;  /* 0x0000001403067c23 */ /* 0x004fca0008000006 */
[----:B------:R-:W-:-:S05]  /*1eb80*/  F2FP.SATFINITE.E5M2.F32.PACK_AB_MERGE_C R3, RZ, R6, RZ ;  /* 0x00000006ff03723e */ /* 0x000fca00048060ff */
[----:B------:R2:W-:Y:S01]  /*1eb90*/  @!P0 STG.E.U8 desc[UR14][R30.64+0xf9], R3 ;  /* 0x0000f9031e008986 */ /* 0x0005e2000c10110e */
[----:B------:R-:W-:Y:S05]  /*1eba0*/  @P2 BRA `(.L_x_548) ;  /* 0x0000000000042947 */ /* 0x000fea0003800000 */
[----:B------:R3:W5:Y:S02]  /*1ebb0*/  LDG.E.U8 R2, desc[UR14][R4.64+0xf8] ;  /* 0x0000f80e04027981 */ /* 0x000764000c1e1100 */
.L_x_548:
[----:B------:R-:W-:Y:S05]  /*1ebc0*/  BSYNC B1 ;  /* 0x0000000000017941 */ /* 0x000fea0003800000 */
.L_x_547:
[----:B--2---:R-:W2:Y:S01]  /*1ebd0*/  LDL.LU R3, [R1+0x44c] ;  /* 0x00044c0001037983 */ /* 0x004ea20000300800 */
        /* <DEDUP_REMOVED lines=12> */
.L_x_550:
[----:B------:R-:W-:Y:S05]  /*1eca0*/  BSYNC B1 ;  /* 0x0000000000017941 */ /* 0x000fea0003800000 */
.L_x_549:
[----:B------:R-:W-:Y:S05]  /*1ecb0*/  @P1 BRA `(.L_x_551) ;  /* 0x0000004800881947 */ /* 0x000fea0003800000 */
[----:B------:R-:W2:Y:S01]  /*1ecc0*/  LDL.LU R2, [R1+0x450] ;  /* 0x0004500001027983 */ /* 0x000ea20000300800 */
[----:B-----5:R-:W-:-:S04]  /*1ecd0*/  LOP3.LUT R0, R0, 0xff, RZ, 0xc0, !PT ;  /* 0x000000ff00007812 */ /* 0x020fc800078ec0ff */
[----:B------:R-:W-:-:S05]  /*1ece0*/  F2FP.F16.E5M2.UNPACK_B R0, R0 ;  /* 0x00000000ff00723e */ /* 0x000fca00020004ff */
[----:B------:R-:W-:-:S05]  /*1ecf0*/  HADD2.F32 R0, -RZ, R0.H0_H0 ;  /* 0x20000000ff007230 */ /* 0x000fca0000004100 */
[----:B------:R-:W-:-:S04]  /*1ed00*/  FMUL R0, R0, UR21 ;  /* 0x0000001500007c20 */ /* 0x000fc80008400000 */
[----:B--2---:R-:W-:-:S05]  /*1ed10*/  FFMA R0, R2, UR20, R0 ;  /* 0x0000001402007c23 */ /* 0x004fca0008000000 */
[----:B------:R-:W-:-:S05]  /*1ed20*/  F2FP.SATFINITE.E5M2.F32.PACK_AB_MERGE_C R3, RZ, R0, RZ ;  /* 0x00000000ff03723e */ /* 0x000fca00048060ff */
[----:B------:R2:W-:Y:S01]  /*1ed30*/  STG.E.U8 desc[UR14][R28.64+0xf9], R3 ;  /* 0x0000f9031c007986 */ /* 0x0005e2000c10110e */
[----:B------:R-:W-:Y:S05]  /*1ed40*/  BRA `(.L_x_551) ;  /* 0x0000004800647947 */ /* 0x000fea0003800000 */
.L_x_38:
[----:B------:R-:W-:Y:S01]  /*1ed50*/  ISETP.GE.AND P3, PT, R34, 0x1, PT ;  /* 0x000000012200780c */ /* 0x000fe20003f66270 */
[----:B------:R-:W-:Y:S01]  /*1ed60*/  FMUL R3, R3, UR20 ;  /* 0x0000001403037c20 */ /* 0x000fe20008400000 */
[----:B------:R-:W2:Y:S02]  /*1ed70*/  LDL.LU R2, [R1+0x200] ;  /* 0x0002000001027983 */ /* 0x000ea40000300800 */
[----:B------:R-:W-:Y:S02]  /*1ed80*/  ISETP.LT.OR P0, PT, R0, 0x1, !P3 ;  /* 0x000000010000780c */ /* 0x000fe40005f01670 */
[----:B------:R-:W-:Y:S01]  /*1ed90*/  F2FP.SATFINITE.E5M2.F32.PACK_AB_MERGE_C R3, RZ, R3, RZ ;  /* 0x00000003ff03723e */ /* 0x000fe200048060ff */
[----:B------:R-:W-:Y:S01]  /*1eda0*/  FMUL R4, R4, UR20 ;  /* 0x0000001404047c20 */ /* 0x000fe20008400000 */
[----:B------:R-:W-:Y:S01]  /*1edb0*/  ISETP.GE.AND P2, PT, R34, 0x9, PT ;  /* 0x000000092200780c */ /* 0x000fe20003f46270 */
[----:B------:R-:W-:Y:S01]  /*1edc0*/  FMUL R5, R5, UR20 ;  /* 0x0000001405057c20 */ /* 0x000fe20008400000 */
[----:B------:R-:W-:Y:S01]  /*1edd0*/  ISETP.LT.OR P1, PT, R0, 0x9, !P3 ;  /* 0x000000090000780c */ /* 0x000fe20005f21670 */
[----:B------:R-:W-:Y:S01]  /*1ede0*/  FMUL R6, R6, UR20 ;  /* 0x0000001406067c20 */ /* 0x000fe20008400000 */
[----:B------:R-:W-:Y:S01]  /*1edf0*/  FMUL R7, R7, UR20 ;  /* 0x0000001407077c20 */ /* 0x000fe20008400000 */
[----:B------:R-:W-:Y:S01]  /*1ee00*/  ISETP.LT.OR P5, PT, R0, 0xa, !P3 ;  /* 0x0000000a0000780c */ /* 0x000fe20005fa1670 */
[----:B------:R-:W-:Y:S01]  /*1ee10*/  FMUL R8, R8, UR20 ;  /* 0x0000001408087c20 */ /* 0x000fe20008400000 */
[----:B------:R-:W-:Y:S01]  /*1ee20*/  FMUL R9, R9, UR20 ;  /* 0x0000001409097c20 */ /* 0x000fe20008400000 */
[----:B------:R-:W-:Y:S01]  /*1ee30*/  FMUL R10, R10, UR20 ;  /* 0x000000140a0a7c20 */ /* 0x000fe20008400000 */
[----:B------:R0:W-:Y:S01]  /*1ee40*/  @!P0 STG.E.U8 desc[UR14][R24.64], R3 ;  /* 0x0000000318008986 */ /* 0x0001e2000c10110e */
[----:B------:R-:W-:-:S02]  /*1ee50*/  ISETP.LT.OR P0, PT, R0, 0x2, !P3 ;  /* 0x000000020000780c */ /* 0x000fc40005f01670 */
[----:B------:R-:W-:Y:S01]  /*1ee60*/  F2FP.SATFINITE.E5M2.F32.PACK_AB_MERGE_C R4, RZ, R4, RZ ;  /* 0x00000004ff04723e */ /* 0x000fe200048060ff */
[----:B------:R-:W-:Y:S01]  /*1ee70*/  FMUL R11, R11, UR20 ;  /* 0x000000140b0b7c20 */ /* 0x000fe20008400000 */
[----:B------:R-:W-:Y:S01]  /*1ee80*/  F2FP.SATFINITE.E5M2.F32.PACK_AB_MERGE_C R5, RZ, R5, RZ ;  /* 0x00000005ff05723e */ /* 0x000fe200048060ff */
[----:B------:R-:W-:Y:S01]  /*1ee90*/  FMUL R12, R12, UR20 ;  /* 0x000000140c0c7c20 */ /* 0x000fe20008400000 */
[----:B------:R-:W-:Y:S01]  /*1eea0*/  FMUL R13, R13, UR20 ;  /* 0x000000140d0d7c20 */ /* 0x000fe20008400000 */
[----:B------:R-:W-:Y:S01]  /*1eeb0*/  FMUL R14, R14, UR20 ;  /* 0x000000140e0e7c20 */ /* 0x000fe20008400000 */
[----:B------:R-:W-:Y:S01]  /*1eec0*/  FMUL R15, R15, UR20 ;  /* 0x000000140f0f7c20 */ /* 0x000fe20008400000 */
[----:B------:R-:W-:Y:S01]  /*1eed0*/  FMUL R16, R16, UR20 ;  /* 0x0000001410107c20 */ /* 0x000fe20008400000 */
[----:B------:R-:W-:Y:S01]  /*1eee0*/  FMUL R17, R17, UR20 ;  /* 0x0000001411117c20 */ /* 0x000fe20008400000 */
[----:B------:R-:W-:Y:S01]  /*1eef0*/  FMUL R18, R18, UR20 ;  /* 0x0000001412127c20 */ /* 0x000fe20008400000 */
[----:B------:R-:W-:Y:S01]  /*1ef00*/  FMUL R19, R19, UR20 ;  /* 0x0000001413137c20 */ /* 0x000fe20008400000 */
[----:B------:R-:W-:Y:S01]  /*1ef10*/  @!P0 STG.E.U8 desc[UR14][R24.64+0x1], R4 ;  /* 0x0000010418008986 */ /* 0x000fe2000c10110e */
[----:B------:R-:W-:-:S02]  /*1ef20*/  ISETP.LT.OR P0, PT, R0, 0x1, !P2 ;  /* 0x000000010000780c */ /* 0x000fc40005701670 */
[----:B------:R-:W-:Y:S01]  /*1ef30*/  F2FP.SATFINITE.E5M2.F32.PACK_AB_MERGE_C R6, RZ, R6, RZ ;  /* 0x00000006ff06723e */ /* 0x000fe200048060ff */
[----:B------:R-:W-:Y:S01]  /*1ef40*/  FMUL R20, R20, UR20 ;  /* 0x0000001414147c20 */ /* 0x000fe20008400000 */
[----:B------:R-:W-:Y:S01]  /*1ef50*/  FMUL R21, R21, UR20 ;  /* 0x0000001415157c20 */ /* 0x000fe20008400000 */
[----:B------:R-:W-:Y:S01]  /*1ef60*/  FMUL R22, R22, UR20 ;  /* 0x0000001416167c20 */ /* 0x000fe20008400000 */
[----:B------:R-:W3:Y:S07]  /*1ef70*/  LDL.LU R41, [R1+0x204] ;  /* 0x0002040001297983 */ /* 0x000eee0000300800 */
[----:B------:R4:W-:Y:S01]  /*1ef80*/  @!P0 STG.E.U8 desc[UR14][R26.64], R5 ;  /* 0x000000051a008986 */ /* 0x0009e2000c10110e */
[----:B------:R-:W-:-:S02]  /*1ef90*/  ISETP.LT.OR P0, PT, R0, 0x2, !P2 ;  /* 0x000000020000780c */ /* 0x000fc40005701670 */
[----:B------:R-:W-:Y:S01]  /*1efa0*/  F2FP.SATFINITE.E5M2.F32.PACK_AB_MERGE_C R7, RZ, R7, RZ ;  /* 0x00000007ff07723e */ /* 0x000fe200048060ff */
[----:B------:R-:W5:Y:S01]  /*1efb0*/  LDL.LU R39, [R1+0x208] ;  /* 0x0002080001277983 */ /* 0x000f620000300800 */
[----:B------:R-:W-:Y:S02]  /*1efc0*/  F2FP.SATFINITE.E5M2.F32.PACK_AB_MERGE_C R8, RZ, R8, RZ ;  /* 0x00000008ff08723e */ /* 0x000fe400048060ff */
[----:B------:R-:W-:Y:S01]  /*1efd0*/  F2FP.SATFINITE.E5M2.F32.PACK_AB_MERGE_C R9, RZ, R9, RZ ;  /* 0x00000009ff09723e */ /* 0x000fe200048060ff */
[----:B------:R-:W-:Y:S01]  /*1efe0*/  FMUL R23, R23, UR20 ;  /* 0x0000001417177c20 */ /* 0x000fe20008400000 */
[----:B------:R-:W-:Y:S01]  /*1eff0*/  F2FP.SATFINITE.E5M2.F32.PACK_AB_MERGE_C R10, RZ, R10, RZ ;  /* 0x0000000aff0a723e */ /* 0x000fe200048060ff */
[----:B------:R-:W-:Y:S01]  /*1f000*/  FMUL R152, R152, UR20 ;  /* 0x0000001498987c20 */ /* 0x000fe20008400000 */
[----:B------:R-:W-:Y:S01]  /*1f010*/  F2FP.SATFINITE.E5M2.F32.PACK_AB_MERGE_C R11, RZ, R11, RZ ;  /* 0x0000000bff0b723e */ /* 0x000fe200048060ff */
[----:B------:R-:W3:Y:S04]  /*1f020*/  LDL.LU R35, [R1+0x20c] ;  /* 0x00020c0001237983 */ /* 0x000ee80000300800 */
[----:B------:R-:W-:Y:S01]  /*1f030*/  @!P0 STG.E.U8 desc[UR14][R26.64+0x1], R6 ;  /* 0x000001061a008986 */ /* 0x000fe2000c10110e */
[----:B------:R-:W-:-:S03]  /*1f040*/  ISETP.LT.OR P0, PT, R0, 0x9, !P2 ;  /* 0x000000090000780c */ /* 0x000fc60005701670 */
[----:B------:R-:W-:Y:S01]  /*1f050*/  @!P1 STG.E.U8 desc[UR14][R24.64+0x8], R7 ;  /* 0x0000080718009986 */ /* 0x000fe2000c10110e */
[----:B------:R-:W-:-:S03]  /*1f060*/  ISETP.LT.OR P1, PT, R0, 0xa, !P2 ;  /* 0x0000000a0000780c */ /* 0x000fc60005721670 */
[----:B------:R-:W-:Y:S01]  /*1f070*/  @!P5 STG.E.U8 desc[UR14][R24.64+0x9], R8 ;  /* 0x000009081800d986 */ /* 0x000fe2000c10110e */
[C---:B------:R-:W-:Y:S02]  /*1f080*/  ISETP.LT.OR P5, PT, R0.reuse, 0x11, !P3 ;  /* 0x000000110000780c */ /* 0x040fe40005fa1670 */
[----:B------:R-:W-:Y:S01]  /*1f090*/  F2FP.SATFINITE.E5M2.F32.PACK_AB_MERGE_C R12, RZ, R12, RZ ;  /* 0x0000000cff0c723e */ /* 0x000fe200048060ff */
[----:B------:R-:W-:Y:S01]  /*1f0a0*/  FMUL R153, R153, UR20 ;  /* 0x0000001499997c20 */ /* 0x000fe20008400000 */
[----:B------:R-:W-:Y:S01]  /*1f0b0*/  F2FP.SATFINITE.E5M2.F32.PACK_AB_MERGE_C R13, RZ, R13, RZ ;  /* 0x0000000dff0d723e */ /* 0x000fe200048060ff */
[----:B------:R-:W-:Y:S01]  /*1f0c0*/  @!P0 STG.E.U8 desc[UR14][R26.64+0x8], R9 ;  /* 0x000008091a008986 */ /* 0x000fe2000c10110e */
[----:B------:R-:W-:-:S03]  /*1f0d0*/  ISETP.LT.OR P0, PT, R0, 0x12, !P3 ;  /* 0x000000120000780c */ /* 0x000fc60005f01670 */
[----:B------:R-:W-:Y:S01]  /*1f0e0*/  @!P1 STG.E.U8 desc[UR14][R26.64+0x9], R10 ;  /* 0x0000090a1a009986 */ /* 0x000fe2000c10110e */
[----:B------:R-:W-:-:S03]  /*1f0f0*/  ISETP.LT.OR P1, PT, R0, 0x11, !P2 ;  /* 0x000000110000780c */ /* 0x000fc60005721670 */
[----:B------:R-:W-:Y:S01]  /*1f100*/  @!P5 STG.E.U8 desc[UR14][R24.64+0x10], R11 ;  /* 0x0000100b1800d986 */ /* 0x000fe2000c10110e */
[C---:B------:R-:W-:Y:S02]  /*1f110*/  ISETP.LT.OR P5, PT, R0.reuse, 0x12, !P2 ;  /* 0x000000120000780c */ /* 0x040fe400057a1670 */
[----:B------:R-:W-:Y:S01]  /*1f120*/  F2FP.SATFINITE.E5M2.F32.PACK_AB_MERGE_C R14, RZ, R14, RZ ;  /* 0x0000000eff0e723e */ /* 0x000fe200048060ff */
[----:B------:R-:W5:Y:S04]  /*1f130*/  LDL.LU R33, [R1+0x210] ;  /* 0x0002100001217983 */ /* 0x000f680000300800 */
[----:B------:R-:W-:Y:S01]  /*1f140*/  @!P0 STG.E.U8 desc[UR14][R24.64+0x11], R12 ;  /* 0x0000110c18008986 */ /* 0x000fe2000c10110e */
[----:B------:R-:W-:-:S03]  /*1f150*/  ISETP.LT.OR P0, PT, R0, 0x19, !P3 ;  /* 0x000000190000780c */ /* 0x000fc60005f01670 */
[----:B------:R-:W-:Y:S01]  /*1f160*/  @!P1 STG.E.U8 desc[UR14][R26.64+0x10], R13 ;  /* 0x0000100d1a009986 */ /* 0x000fe2000c10110e */
[C---:B------:R-:W-:Y:S02]  /*1f170*/  ISETP.LT.OR P1, PT, R0.reuse, 0x1a, !P3 ;  /* 0x0000001a0000780c */ /* 0x040fe40005f21670 */
[----:B------:R-:W-:Y:S02]  /*1f180*/  F2FP.SATFINITE.E5M2.F32.PACK_AB_MERGE_C R15, RZ, R15, RZ ;  /* 0x0000000fff0f723e */ /* 0x000fe400048060ff */
[----:B------:R-:W-:Y:S01]  /*1f190*/  F2FP.SATFINITE.E5M2.F32.PACK_AB_MERGE_C R16, RZ, R16, RZ ;  /* 0x00000010ff10723e */ /* 0x000fe200048060ff */
[----:B------:R-:W-:Y:S01]  /*1f1a0*/  @!P5 STG.E.U8 desc[UR14][R26.64+0x11], R14 ;  /* 0x0000110e1a00d986 */ /* 0x000fe2000c10110e */
[----:B------:R-:W-:-:S03]  /*1f1b0*/  ISETP.LT.OR P5, PT, R0, 0x19, !P2 ;  /* 0x000000190000780c */ /* 0x000fc600057a1670 */
[----:B------:R-:W-:Y:S01]  /*1f1c0*/  @!P0 STG.E.U8 desc[UR14][R24.64+0x18], R15 ;  /* 0x0000180f18008986 */ /* 0x000fe2000c10110e */
[----:B------:R-:W-:-:S03]  /*1f1d0*/  ISETP.LT.OR P0, PT, R0, 0x1a, !P2 ;  /* 0x0000001a0000780c */ /* 0x000fc60005701670 */
[----:B------:R-:W-:Y:S01]  /*1f1e0*/  @!P1 STG.E.U8 desc[UR14][R24.64+0x19], R16 ;  /* 0x0000191018009986 */ /* 0x000fe2000c10110e */
[----:B------:R-:W-:Y:S02]  /*1f1f0*/  ISETP.LT.OR P1, PT, R0, 0x21, !P3 ;  /* 0x000000210000780c */ /* 0x000fe40005f21670 */
[----:B------:R-:W-:Y:S01]  /*1f200*/  F2FP.SATFINITE.E5M2.F32.PACK_AB_MERGE_C R17, RZ, R17, RZ ;  /* 0x00000011ff11723e */ /* 0x000fe200048060ff */
[----:B------:R-:W5:Y:S01]  /*1f210*/  LDL.LU R32, [R1+0x214] ;  /* 0x0002140001207983 */ /* 0x000f620000300800 */
[----:B------:R-:W-:Y:S01]  /*1f220*/  F2FP.SATFINITE.E5M2.F32.PACK_AB_MERGE_C R18, RZ, R18, RZ ;  /* 0x00000012ff12723e */ /* 0x000fe200048060ff */
[----:B------:R-:W-:Y:S01]  /*1f230*/  FMUL R154, R154, UR20 ;  /* 0x000000149a9a7c20 */ /* 0x000fe20008400000 */
[----:B------:R-:W-:Y:S01]  /*1f240*/  F2FP.SATFINITE.E5M2.F32.PACK_AB_MERGE_C R19, RZ, R19, RZ ;  /* 0x00000013ff13723e */ /* 0x000fe200048060ff */
[----:B------:R-:W-:Y:S01]  /*1f250*/  @!P5 STG.E.U8 desc[UR14][R26.64+0x18], R17 ;  /* 0x000018111a00d986 */ /* 0x000fe2000c10110e */
[----:B------:R-:W-:Y:S01]  /*1f260*/  ISETP.LT.OR P5, PT, R0, 0x22, !P3 ;  /* 0x000000220000780c */ /* 0x000fe20005fa1670 */
[----:B------:R-:W-:Y:S01]  /*1f270*/  FMUL R156, R156, UR20 ;  /* 0x000000149c9c7c20 */ /* 0x000fe20008400000 */
[----:B------:R-:W-:Y:S01]  /*1f280*/  F2FP.SATFINITE.E5M2.F32.PACK_AB_MERGE_C R20, RZ, R20, RZ ;  /* 0x00000014ff14723e */ /* 0x000fe200048060ff */
[----:B------:R-:W-:Y:S01]  /*1f290*/  @!P0 STG.E.U8 desc[UR14][R26.64+0x19], R18 ;  /* 0x000019121a008986 */ /* 0x000fe2000c10110e */
[C---:B------:R-:W-:Y:S01]  /*1f2a0*/  ISETP.LT.OR P0, PT, R0.reuse, 0x21, !P2 ;  /* 0x000000210000780c */ /* 0x040fe20005701670 */
[----:B------:R-:W-:Y:S01]  /*1f2b0*/  FMUL R155, R155, UR20 ;  /* 0x000000149b9b7c20 */ /* 0x000fe20008400000 */
[----:B------:R-:W-:Y:S01]  /*1f2c0*/  F2FP.SATFINITE.E5M2.F32.PACK_AB_MERGE_C R21, RZ, R21, RZ ;  /* 0x00000015ff15723e */ /* 0x000fe200048060ff */
[----:B------:R-:W-:Y:S01]  /*1f2d0*/  @!P1 STG.E.U8 desc[UR14][R24.64+0x20], R19 ;  /* 0x0000201318009986 */ /* 0x000fe2000c10110e */
[----:B------:R-:W-:Y:S01]  /*1f2e0*/  ISETP.LT.OR P1, PT, R0, 0x22, !P2 ;  /* 0x000000220000780c */ /* 0x000fe20005721670 */
[----:B------:R-:W-:Y:S01]  /*1f2f0*/  FMUL R157, R157, UR20 ;  /* 0x000000149d9d7c20 */ /* 0x000fe20008400000 */
        /* <DEDUP_REMOVED lines=20> */
[C---:B------:R-:W-:Y:S01]  /*1f440*/  ISETP.LT.OR P6, PT, R0.reuse, 0x32, !P2 ;  /* 0x000000320000780c */ /* 0x040fe200057c1670 */
        /* <DEDUP_REMOVED lines=45> */
[----:B0-----:R-:W-:Y:S01]  /*1f720*/  F2FP.SATFINITE.E5M2.F32.PACK_AB_MERGE_C R3, RZ, R168, RZ ;  /* 0x000000a8ff03723e */ /* 0x001fe200048060ff */
        /* <DEDUP_REMOVED lines=11> */
[----:B----4-:R-:W-:Y:S01]  /*1f7e0*/  F2FP.SATFINITE.E5M2.F32.PACK_AB_MERGE_C R5, RZ, R170, RZ ;  /* 0x000000aaff05723e */ /* 0x010fe200048060ff */
        /* <DEDUP_REMOVED lines=8> */
[----:B------:R0:W-:Y:S01]  /*1f870*/  @!P1 STG.E.U8 desc[UR14][R24.64+0x49], R3 ;  /* 0x0000490318009986 */ /* 0x0001e2000c10110e */
[C---:B------:R-:W-:Y:S01]  /*1f880*/  ISETP.LT.OR P1, PT, R0.reuse, 0x52, !P3 ;  /* 0x000000520000780c */ /* 0x040fe20005f21670 */
[----:B------:R-:W-:Y:S01]  /*1f890*/  FMUL R181, R181, UR20 ;  /* 0x00000014b5b57c20 */ /* 0x000fe20008400000 */
[----:B------:R-:W-:Y:S01]  /*1f8a0*/  F2FP.SATFINITE.E5M2.F32.PACK_AB_MERGE_C R175, RZ, R175, RZ ;  /* 0x000000afffaf723e */ /* 0x000fe200048060ff */
[----:B------:R4:W-:Y:S01]  /*1f8b0*/  @!P6 STG.E.U8 desc[UR14][R26.64+0x49], R5 ;  /* 0x000049051a00e986 */ /* 0x0009e2000c10110e */
        /* <DEDUP_REMOVED lines=8> */
[----:B0-----:R-:W-:Y:S01]  /*1f940*/  F2FP.SATFINITE.E5M2.F32.PACK_AB_MERGE_C R3, RZ, R172, RZ ;  /* 0x000000acff03723e */ /* 0x001fe200048060ff */
[----:B------:R-:W-:Y:S01]  /*1f950*/  FMUL R183, R183, UR20 ;  /* 0x00000014b7b77c20 */ /* 0x000fe20008400000 */
[C---:B------:R-:W-:Y:S01]  /*1f960*/  ISETP.LT.OR P0, PT, R0.reuse, 0x59, !P3 ;  /* 0x000000590000780c */ /* 0x040fe20005f01670 */
[----:B------:R-:W-:Y:S01]  /*1f970*/  FMUL R185, R185, UR20 ;  /* 0x00000014b9b97c20 */ /* 0x000fe20008400000 */
[----:B----4-:R-:W-:Y:S01]  /*1f980*/  F2FP.SATFINITE.E5M2.F32.PACK_AB_MERGE_C R5, RZ, R174, RZ ;  /* 0x000000aeff05723e */ /* 0x010fe200048060ff */
        /* <DEDUP_REMOVED lines=8> */
[----:B------:R4:W-:Y:S01]  /*1fa10*/  @!P6 STG.E.U8 desc[UR14][R26.64+0x51], R5 ;  /* 0x000051051a00e986 */ /* 0x0009e2000c10110e */
[C---:B------:R-:W-:Y:S01]  /*1fa20*/  ISETP.LT.OR P6, PT, R0.reuse, 0x5a, !P2 ;  /* 0x0000005a0000780c */ /* 0x040fe200057c1670 */
[----:B------:R-:W-:Y:S01]  /*1fa30*/  FMUL R187, R187, UR20 ;  /* 0x00000014bbbb7c20 */ /* 0x000fe20008400000 */
[----:B------:R-:W-:Y:S01]  /*1fa40*/  F2FP.SATFINITE.E5M2.F32.PACK_AB_MERGE_C R185, RZ, R185, RZ ;  /* 0x000000b9ffb9723e */ /* 0x000fe200048060ff */
[----:B------:R-:W-:Y:S01]  /*1fa50*/  @!P0 STG.E.U8 desc[UR14][R24.64+0x58], R175 ;  /* 0x000058af18008986 */ /* 0x000fe2000c10110e */
[----:B0-----:R-:W-:Y:S01]  /*1fa60*/  F2FP.SATFINITE.E5M2.F32.PACK_AB_MERGE_C R3, RZ, R176, RZ ;  /* 0x000000b0ff03723e */ /* 0x001fe200048060ff */
[----:B------:R-:W-:Y:S01]  /*1fa70*/  FMUL R189, R189, UR20 ;  /* 0x00000014bdbd7c20 */ /* 0x000fe20008400000 */
[----:B------:R-:W-:Y:S01]  /*1fa80*/  ISETP.LT.OR P0, PT, R0, 0x61, !P3 ;  /* 0x000000610000780c */ /* 0x000fe20005f01670 */
[----:B------:R-:W-:Y:S01]  /*1fa90*/  FMUL R190, R190, UR20 ;  /* 0x00000014bebe7c20 */ /* 0x000fe20008400000 */
[----:B------:R-:W-:Y:S01]  /*1faa0*/  FMUL R192, R192, UR20 ;  /* 0x00000014c0c07c20 */ /* 0x000fe20008400000 */
[----:B------:R0:W-:Y:S01]  /*1fab0*/  @!P1 STG.E.U8 desc[UR14][R24.64+0x59], R3 ;  /* 0x0000590318009986 */ /* 0x0001e2000c10110e */
[C---:B------:R-:W-:Y:S01]  /*1fac0*/  ISETP.LT.OR P1, PT, R0.reuse, 0x62, !P3 ;  /* 0x000000620000780c */ /* 0x040fe20005f21670 */
[----:B------:R-:W-:Y:S01]  /*1fad0*/  FMUL R191, R191, UR20 ;  /* 0x00000014bfbf7c20 */ /* 0x000fe20008400000 */
[----:B----4-:R-:W-:Y:S01]  /*1fae0*/  F2FP.SATFINITE.E5M2.F32.PACK_AB_MERGE_C R5, RZ, R178, RZ ;  /* 0x000000b2ff05723e */ /* 0x010fe200048060ff */
[----:B------:R-:W-:Y:S01]  /*1faf0*/  @!P5 STG.E.U8 desc[UR14][R26.64+0x58], R177 ;  /* 0x000058b11a00d986 */ /* 0x000fe2000c10110e */
        /* <DEDUP_REMOVED lines=12> */
[----:B------:R-:W-:Y:S01]  /*1fbc0*/  F2FP.SATFINITE.E5M2.F32.PACK_AB_MERGE_C R191, RZ, R191, RZ ;  /* 0x000000bfffbf723e */ /* 0x000fe200048060ff */
[----:B------:R0:W-:Y:S01]  /*1fbd0*/  @!P1 STG.E.U8 desc[UR14][R24.64+0x61], R3 ;  /* 0x0000610318009986 */ /* 0x0001e2000c10110e */
[C---:B------:R-:W-:Y:S01]  /*1fbe0*/  ISETP.LT.OR P1, PT, R0.reuse, 0x6a, !P3 ;  /* 0x0000006a0000780c */ /* 0x040fe20005f21670 */
[----:B------:R-:W-:Y:S01]  /*1fbf0*/  FMUL R197, R197, UR20 ;  /* 0x00000014c5c57c20 */ /* 0x000fe20008400000 */
[----:B----4-:R-:W-:Y:S01]  /*1fc00*/  F2FP.SATFINITE.E5M2.F32.PACK_AB_MERGE_C R5, RZ, R182, RZ ;  /* 0x000000b6ff05723e */ /* 0x010fe200048060ff */
[----:B------:R-:W-:Y:S01]  /*1fc10*/  @!P5 STG.E.U8 desc[UR14][R26.64+0x60], R181 ;  /* 0x000060b51a00d986 */ /* 0x000fe2000c10110e */
[----:B------:R-:W-:Y:S01]  /*1fc20*/  ISETP.LT.OR P5, PT, R0, 0x69, !P2 ;  /* 0x000000690000780c */ /* 0x000fe200057a1670 */
        /* <DEDUP_REMOVED lines=13> */
[----:B------:R-:W-:Y:S01]  /*1fd00*/  ISETP.LT.OR P1, PT, R0, 0x72, !P3 ;  /* 0x000000720000780c */ /* 0x000fe20005f21670 */
[----:B------:R-:W-:Y:S01]  /*1fd10*/  FMUL R202, R202, UR20 ;  /* 0x00000014caca7c20 */ /* 0x000fe20008400000 */
[----:B----4-:R-:W-:Y:S01]  /*1fd20*/  F2FP.SATFINITE.E5M2.F32.PACK_AB_MERGE_C R5, RZ, R186, RZ ;  /* 0x000000baff05723e */ /* 0x010fe200048060ff */
        /* <DEDUP_REMOVED lines=111> */
[----:B--2---:R-:W-:Y:S01]  /*20420*/  FMUL R2, R2, UR20 ;  /* 0x0000001402027c20 */ /* 0x004fe20008400000 */
        /* <DEDUP_REMOVED lines=8> */
[----:B------:R-:W4:Y:S01]  /*204b0*/  LDL.LU R38, [R1+0x218] ;  /* 0x0002180001267983 */ /* 0x000f220000300800 */
[----:B------:R-:W-:-:S03]  /*204c0*/  F2FP.SATFINITE.E5M2.F32.PACK_AB_MERGE_C R233, RZ, R233, RZ ;  /* 0x000000e9ffe9723e */ /* 0x000fc600048060ff */
[----:B------:R0:W-:Y:S01]  /*204d0*/  @!P1 STG.E.U8 desc[UR14][R24.64+0xa1], R3 ;  /* 0x0000a10318009986 */ /* 0x0001e2000c10110e */
[C---:B------:R-:W-:Y:S02]  /*204e0*/  ISETP.LT.OR P1, PT, R0.reuse, 0xaa, !P3 ;  /* 0x000000aa0000780c */ /* 0x040fe40005f21670 */
[----:B--2---:R-:W-:Y:S01]  /*204f0*/  F2FP.SATFINITE.E5M2.F32.PACK_AB_MERGE_C R5, RZ, R214, RZ ;  /* 0x000000d6ff05723e */ /* 0x004fe200048060ff */
[----:B------:R-:W-:Y:S01]  /*20500*/  @!P5 STG.E.U8 desc[UR14][R26.64+0xa0], R213 ;  /* 0x0000a0d51a00d986 */ /* 0x000fe2000c10110e */
[----:B------:R-:W-:-:S03]  /*20510*/  ISETP.LT.OR P5, PT, R0, 0xa9, !P2 ;  /* 0x000000a90000780c */ /* 0x000fc600057a1670 */
[----:B------:R2:W-:Y:S01]  /*20520*/  @!P6 STG.E.U8 desc[UR14][R26.64+0xa1], R5 ;  /* 0x0000a1051a00e986 */ /* 0x0005e2000c10110e */
[C---:B------:R-:W-:Y:S02]  /*20530*/  ISETP.LT.OR P6, PT, R0.reuse, 0xaa, !P2 ;  /* 0x000000aa0000780c */ /* 0x040fe400057c1670 */
[----:B0-----:R-:W-:Y:S01]  /*20540*/  F2FP.SATFINITE.E5M2.F32.PACK_AB_MERGE_C R3, RZ, R216, RZ ;  /* 0x000000d8ff03723e */ /* 0x001fe200048060ff */
[----:B------:R-:W-:Y:S01]  /*20550*/  @!P0 STG.E.U8 desc[UR14][R24.64+0xa8], R215 ;  /* 0x0000a8d718008986 */ /* 0x000fe2000c10110e */
[----:B------:R-:W-:-:S03]  /*20560*/  ISETP.LT.OR P0, PT, R0, 0xb1, !P3 ;  /* 0x000000b10000780c */ /* 0x000fc60005f01670 */
        /* <DEDUP_REMOVED lines=38> */
[----:B------:R-:W4:Y:S04]  /*207d0*/  LDL.LU R37, [R1+0x21c] ;  /* 0x00021c0001257983 */ /* 0x000f280000300800 */
[----:B------:R-:W-:Y:S01]  /*207e0*/  @!P1 STG.E.U8 desc[UR14][R24.64+0xc9], R3 ;  /* 0x0000c90318009986 */ /* 0x000fe2000c10110e */
[C---:B------:R-:W-:Y:S02]  /*207f0*/  ISETP.LT.OR P1, PT, R0.reuse, 0xd2, !P3 ;  /* 0x000000d20000780c */ /* 0x040fe40005f21670 */
[----:B--2---:R-:W-:Y:S01]  /*20800*/  F2FP.SATFINITE.E5M2.F32.PACK_AB_MERGE_C R5, RZ, R234, RZ ;  /* 0x000000eaff05723e */ /* 0x004fe200048060ff */
[----:B------:R-:W2:Y:S01]  /*20810*/  LDL.LU R36, [R1+0x220] ;  /* 0x0002200001247983 */ /* 0x000ea20000300800 */
[----:B------:R-:W-:Y:S01]  /*20820*/  F2FP.SATFINITE.E5M2.F32.PACK_AB_MERGE_C R7, RZ, R236, RZ ;  /* 0x000000ecff07723e */ /* 0x000fe200048060ff */
[----:B---3--:R-:W-:Y:S01]  /*20830*/  FMUL R4, R35, UR20 ;  /* 0x0000001423047c20 */ /* 0x008fe20008400000 */
[----:B------:R-:W-:Y:S01]  /*20840*/  F2FP.SATFINITE.E5M2.F32.PACK_AB_MERGE_C R9, RZ, R2, RZ ;  /* 0x00000002ff09723e */ /* 0x000fe200048060ff */
[----:B------:R-:W-:Y:S01]  /*20850*/  FMUL R2, R41, UR20 ;  /* 0x0000001429027c20 */ /* 0x000fe20008400000 */
[----:B------:R-:W3:Y:S04]  /*20860*/  LDL.LU R35, [R1+0x224] ;  /* 0x0002240001237983 */ /* 0x000ee80000300800 */
[----:B------:R-:W-:Y:S01]  /*20870*/  @!P0 STG.E.U8 desc[UR14][R24.64+0xc8], R231 ;  /* 0x0000c8e718008986 */ /* 0x000fe2000c10110e */
[----:B------:R-:W-:-:S03]  /*20880*/  ISETP.LT.OR P0, PT, R0, 0xd1, !P3 ;  /* 0x000000d10000780c */ /* 0x000fc60005f01670 */
[----:B------:R-:W-:Y:S01]  /*20890*/  @!P5 STG.E.U8 desc[UR14][R26.64+0xc8], R233 ;  /* 0x0000c8e91a00d986 */ /* 0x000fe2000c10110e */
[----:B------:R-:W-:-:S03]  /*208a0*/  ISETP.LT.OR P5, PT, R0, 0xd1, !P2 ;  /* 0x000000d10000780c */ /* 0x000fc600057a1670 */
[----:B------:R5:W-:Y:S01]  /*208b0*/  @!P6 STG.E.U8 desc[UR14][R26.64+0xc9], R5 ;  /* 0x0000c9051a00e986 */ /* 0x000be2000c10110e */
[----:B------:R-:W-:-:S03]  /*208c0*/  ISETP.LT.OR P6, PT, R0, 0xd2, !P2 ;  /* 0x000000d20000780c */ /* 0x000fc600057c1670 */
[----:B------:R0:W-:Y:S01]  /*208d0*/  @!P1 STG.E.U8 desc[UR14][R24.64+0xd1], R7 ;  /* 0x0000d10718009986 */ /* 0x0001e2000c10110e */
[----:B-----5:R-:W-:-:S03]  /*208e0*/  FMUL R5, R33, UR20 ;  /* 0x0000001421057c20 */ /* 0x020fc60008400000 */
[----:B------:R-:W5:Y:S01]  /*208f0*/  LDL.LU R33, [R1+0x228] ;  /* 0x0002280001217983 */ /* 0x000f620000300800 */
[----:B0-----:R-:W-:Y:S01]  /*20900*/  F2FP.SATFINITE.E5M2.F32.PACK_AB_MERGE_C R7, RZ, R2, RZ ;  /* 0x00000002ff07723e */ /* 0x001fe200048060ff */
[----:B------:R-:W-:Y:S02]  /*20910*/  FMUL R2, R32, UR20 ;  /* 0x0000001420027c20 */ /* 0x000fe40008400000 */
[----:B------:R-:W5:Y:S04]  /*20920*/  LDL.LU R41, [R1+0x22c] ;  /* 0x00022c0001297983 */ /* 0x000f680000300800 */
[----:B------:R-:W5:Y:S01]  /*20930*/  LDL.LU R32, [R1+0x230] ;  /* 0x0002300001207983 */ /* 0x000f620000300800 */
[----:B------:R-:W-:Y:S01]  /*20940*/  F2FP.SATFINITE.E5M2.F32.PACK_AB_MERGE_C R235, RZ, R235, RZ ;  /* 0x000000ebffeb723e */ /* 0x000fe200048060ff */
[----:B------:R-:W-:Y:S01]  /*20950*/  FMUL R3, R39, UR20 ;  /* 0x0000001427037c20 */ /* 0x000fe20008400000 */
[----:B------:R-:W-:Y:S01]  /*20960*/  F2FP.SATFINITE.E5M2.F32.PACK_AB_MERGE_C R237, RZ, R237, RZ ;  /* 0x000000edffed723e */ /* 0x000fe200048060ff */
[----:B------:R-:W5:Y:S04]  /*20970*/  LDL.LU R39, [R1+0x234] ;  /* 0x0002340001277983 */ /* 0x000f680000300800 */
[----:B------:R-:W-:Y:S01]  /*20980*/  @!P0 STG.E.U8 desc[UR14][R24.64+0xd0], R235 ;  /* 0x0000d0eb18008986 */ /* 0x000fe2000c10110e */
[----:B------:R-:W-:-:S02]  /*20990*/  ISETP.LT.OR P0, PT, R0, 0xd9, !P3 ;  /* 0x000000d90000780c */ /* 0x000fc40005f01670 */
[C---:B------:R-:W-:Y:S01]  /*209a0*/  ISETP.LT.OR P1, PT, R0.reuse, 0xda, !P3 ;  /* 0x000000da0000780c */ /* 0x040fe20005f21670 */
[----:B------:R-:W-:Y:S01]  /*209b0*/  @!P5 STG.E.U8 desc[UR14][R26.64+0xd0], R237 ;  /* 0x0000d0ed1a00d986 */ /* 0x000fe2000c10110e */
[----:B------:R-:W-:Y:S02]  /*209c0*/  ISETP.LT.OR P5, PT, R0, 0xd9, !P2 ;  /* 0x000000d90000780c */ /* 0x000fe400057a1670 */
[----:B------:R-:W-:Y:S01]  /*209d0*/  F2FP.SATFINITE.E5M2.F32.PACK_AB_MERGE_C R11, RZ, R3, RZ ;  /* 0x00000003ff0b723e */ /* 0x000fe200048060ff */
[----:B------:R0:W-:Y:S01]  /*209e0*/  @!P6 STG.E.U8 desc[UR14][R26.64+0xd1], R9 ;  /* 0x0000d1091a00e986 */ /* 0x0001e2000c10110e */
[----:B------:R-:W-:-:S05]  /*209f0*/  F2FP.SATFINITE.E5M2.F32.PACK_AB_MERGE_C R13, RZ, R4, RZ ;  /* 0x00000004ff0d723e */ /* 0x000fca00048060ff */
[----:B------:R1:W-:Y:S01]  /*20a00*/  @!P0 STG.E.U8 desc[UR14][R24.64+0xd8], R7 ;  /* 0x0000d80718008986 */ /* 0x0003e2000c10110e */
[----:B0-----:R-:W-:-:S03]  /*20a10*/  F2FP.SATFINITE.E5M2.F32.PACK_AB_MERGE_C R9, RZ, R5, RZ ;  /* 0x00000005ff09723e */ /* 0x001fc600048060ff */
[----:B------:R0:W-:Y:S01]  /*20a20*/  @!P1 STG.E.U8 desc[UR14][R24.64+0xd9], R11 ;  /* 0x0000d90b18009986 */ /* 0x0001e2000c10110e */
[----:B-1----:R-:W-:-:S03]  /*20a30*/  F2FP.SATFINITE.E5M2.F32.PACK_AB_MERGE_C R7, RZ, R2, RZ ;  /* 0x00000002ff07723e */ /* 0x002fc600048060ff */
[----:B------:R1:W-:Y:S01]  /*20a40*/  @!P5 STG.E.U8 desc[UR14][R26.64+0xd8], R13 ;  /* 0x0000d80d1a00d986 */ /* 0x0003e2000c10110e */
[----:B----4-:R-:W-:-:S03]  /*20a50*/  FMUL R3, R38, UR20 ;  /* 0x0000001426037c20 */ /* 0x010fc60008400000 */
[----:B------:R-:W4:Y:S02]  /*20a60*/  LDL.LU R38, [R1+0x238] ;  /* 0x0002380001267983 */ /* 0x000f240000300800 */
[----:B0-----:R-:W-:Y:S01]  /*20a70*/  F2FP.SATFINITE.E5M2.F32.PACK_AB_MERGE_C R11, RZ, R3, RZ ;  /* 0x00000003ff0b723e */ /* 0x001fe200048060ff */
[----:B------:R-:W-:Y:S02]  /*20a80*/  FMUL R4, R37, UR20 ;  /* 0x0000001425047c20 */ /* 0x000fe40008400000 */
[----:B------:R-:W4:Y:S01]  /*20a90*/  LDL.LU R37, [R1+0x23c] ;  /* 0x00023c0001257983 */ /* 0x000f220000300800 */
[----:B--2---:R-:W-:-:S03]  /*20aa0*/  FMUL R5, R36, UR20 ;  /* 0x0000001424057c20 */ /* 0x004fc60008400000 */
[----:B------:R-:W2:Y:S01]  /*20ab0*/  LDL.LU R36, [R1+0x240] ;  /* 0x0002400001247983 */ /* 0x000ea20000300800 */
[----:B---3--:R-:W-:-:S03]  /*20ac0*/  FMUL R2, R35, UR20 ;  /* 0x0000001423027c20 */ /* 0x008fc60008400000 */
[----:B------:R-:W3:Y:S01]  /*20ad0*/  LDL.LU R35, [R1+0x244] ;  /* 0x0002440001237983 */ /* 0x000ee20000300800 */
[----:B-1----:R-:W-:Y:S01]  /*20ae0*/  F2FP.SATFINITE.E5M2.F32.PACK_AB_MERGE_C R13, RZ, R4, RZ ;  /* 0x00000004ff0d723e */ /* 0x002fe200048060ff */
[----:B-----5:R-:W-:Y:S02]  /*20af0*/  FMUL R3, R33, UR20 ;  /* 0x0000001421037c20 */ /* 0x020fe40008400000 */
[----:B------:R-:W5:Y:S01]  /*20b00*/  LDL.LU R33, [R1+0x248] ;  /* 0x0002480001217983 */ /* 0x000f620000300800 */
[----:B------:R-:W-:-:S03]  /*20b10*/  FMUL R4, R32, UR20 ;  /* 0x0000001420047c20 */ /* 0x000fc60008400000 */
[----:B------:R-:W5:Y:S01]  /*20b20*/  LDL.LU R32, [R1+0x24c] ;  /* 0x00024c0001207983 */ /* 0x000f620000300800 */
[C---:B------:R-:W-:Y:S02]  /*20b30*/  ISETP.LT.OR P6, PT, R0.reuse, 0xda, !P2 ;  /* 0x000000da0000780c */ /* 0x040fe400057c1670 */
[C---:B------:R-:W-:Y:S02]  /*20b40*/  ISETP.LT.OR P5, PT, R0.reuse, 0xe1, !P3 ;  /* 0x000000e10000780c */ /* 0x040fe40005fa1670 */
[C---:B------:R-:W-:Y:S02]  /*20b50*/  ISETP.LT.OR P1, PT, R0.reuse, 0xe2, !P2 ;  /* 0x000000e20000780c */ /* 0x040fe40005721670 */
[----:B------:R-:W-:-:S07]  /*20b60*/  ISETP.LT.OR P0, PT, R0, 0xe1, !P2 ;  /* 0x000000e10000780c */ /* 0x000fce0005701670 */
[----:B------:R0:W-:Y:S01]  /*20b70*/  @!P6 STG.E.U8 desc[UR14][R26.64+0xd9], R9 ;  /* 0x0000d9091a00e986 */ /* 0x0001e2000c10110e */
[----:B------:R-:W-:Y:S02]  /*20b80*/  ISETP.LT.OR P6, PT, R0, 0xe2, !P3 ;  /* 0x000000e20000780c */ /* 0x000fe40005fc1670 */
[----:B------:R-:W-:Y:S01]  /*20b90*/  F2FP.SATFINITE.E5M2.F32.PACK_AB_MERGE_C R5, RZ, R5, RZ ;  /* 0x00000005ff05723e */ /* 0x000fe200048060ff */
[----:B------:R-:W-:Y:S01]  /*20ba0*/  @!P5 STG.E.U8 desc[UR14][R24.64+0xe0], R7 ;  /* 0x0000e0071800d986 */ /* 0x000fe2000c10110e */
[----:B0-----:R-:W-:Y:S01]  /*20bb0*/  F2FP.SATFINITE.E5M2.F32.PACK_AB_MERGE_C R9, RZ, R2, RZ ;  /* 0x00000002ff09723e */ /* 0x001fe200048060ff */
[----:B------:R-:W-:-:S08]  /*20bc0*/  FMUL R2, R41, UR20 ;  /* 0x0000001429027c20 */ /* 0x000fd00008400000 */
[----:B------:R-:W-:Y:S01]  /*20bd0*/  @!P6 STG.E.U8 desc[UR14][R24.64+0xe1], R11 ;  /* 0x0000e10b1800e986 */ /* 0x000fe2000c10110e */
[----:B------:R-:W-:-:S03]  /*20be0*/  ISETP.LT.OR P6, PT, R0, 0xe9, !P3 ;  /* 0x000000e90000780c */ /* 0x000fc60005fc1670 */
[----:B------:R0:W-:Y:S04]  /*20bf0*/  @!P1 STG.E.U8 desc[UR14][R26.64+0xe1], R5 ;  /* 0x0000e1051a009986 */ /* 0x0001e8000c10110e */
[----:B------:R-:W5:Y:S01]  /*20c00*/  LDL.LU R41, [R1+0x250] ;  /* 0x0002500001297983 */ /* 0x000f620000300800 */
[----:B------:R-:W-:-:S03]  /*20c10*/  ISETP.LT.OR P5, PT, R0, 0xea, !P2 ;  /* 0x000000ea0000780c */ /* 0x000fc600057a1670 */
[----:B------:R1:W-:Y:S01]  /*20c20*/  @!P0 STG.E.U8 desc[UR14][R26.64+0xe0], R13 ;  /* 0x0000e00d1a008986 */ /* 0x0003e2000c10110e */
[----:B0-----:R-:W-:Y:S01]  /*20c30*/  F2FP.SATFINITE.E5M2.F32.PACK_AB_MERGE_C R5, RZ, R2, RZ ;  /* 0x00000002ff05723e */ /* 0x001fe200048060ff */
[----:B------:R-:W-:Y:S02]  /*20c40*/  FMUL R2, R39, UR20 ;  /* 0x0000001427027c20 */ /* 0x000fe40008400000 */
[----:B------:R-:W5:Y:S01]  /*20c50*/  LDL.LU R39, [R1+0x254] ;  /* 0x0002540001277983 */ /* 0x000f620000300800 */
[----:B------:R-:W-:Y:S02]  /*20c60*/  ISETP.LT.OR P0, PT, R0, 0xea, !P3 ;  /* 0x000000ea0000780c */ /* 0x000fe40005f01670 */
[----:B------:R-:W-:Y:S02]  /*20c70*/  F2FP.SATFINITE.E5M2.F32.PACK_AB_MERGE_C R7, RZ, R3, RZ ;  /* 0x00000003ff07723e */ /* 0x000fe400048060ff */
[----:B------:R-:W-:Y:S02]  /*20c80*/  F2FP.SATFINITE.E5M2.F32.PACK_AB_MERGE_C R11, RZ, R4, RZ ;  /* 0x00000004ff0b723e */ /* 0x000fe400048060ff */
[----:B-1----:R-:W-:Y:S01]  /*20c90*/  F2FP.SATFINITE.E5M2.F32.PACK_AB_MERGE_C R13, RZ, R2, RZ ;  /* 0x00000002ff0d723e */ /* 0x002fe200048060ff */
[----:B------:R-:W-:Y:S06]  /*20ca0*/  @!P6 STG.E.U8 desc[UR14][R24.64+0xe8], R9 ;  /* 0x0000e8091800e986 */ /* 0x000fec000c10110e */
[----:B------:R0:W-:Y:S04]  /*20cb0*/  @!P0 STG.E.U8 desc[UR14][R24.64+0xe9], R7 ;  /* 0x0000e90718008986 */ /* 0x0001e8000c10110e */
[----:B------:R1:W-:Y:S01]  /*20cc0*/  @!P5 STG.E.U8 desc[UR14][R26.64+0xe9], R11 ;  /* 0x0000e90b1a00d986 */ /* 0x0003e2000c10110e */
[----:B----4-:R-:W-:-:S03]  /*20cd0*/  FMUL R3, R38, UR20 ;  /* 0x0000001426037c20 */ /* 0x010fc60008400000 */
[----:B------:R-:W4:Y:S02]  /*20ce0*/  LDL.LU R38, [R1+0x258] ;  /* 0x0002580001267983 */ /* 0x000f240000300800 */
[----:B0-----:R-:W-:Y:S01]  /*20cf0*/  F2FP.SATFINITE.E5M2.F32.PACK_AB_MERGE_C R7, RZ, R3, RZ ;  /* 0x00000003ff07723e */ /* 0x001fe200048060ff */
[----:B------:R-:W-:Y:S02]  /*20d00*/  FMUL R4, R37, UR20 ;  /* 0x0000001425047c20 */ /* 0x000fe40008400000 */
[----:B------:R-:W4:Y:S01]  /*20d10*/  LDL.LU R37, [R1+0x25c] ;  /* 0x00025c0001257983 */ /* 0x000f220000300800 */
[----:B--2---:R-:W-:-:S03]  /*20d20*/  FMUL R2, R36, UR20 ;  /* 0x0000001424027c20 */ /* 0x004fc60008400000 */
[----:B------:R-:W2:Y:S02]  /*20d30*/  LDL.LU R36, [R1+0x260] ;  /* 0x0002600001247983 */ /* 0x000ea40000300800 */
[----:B------:R-:W-:Y:S01]  /*20d40*/  F2FP.SATFINITE.E5M2.F32.PACK_AB_MERGE_C R9, RZ, R2, RZ ;  /* 0x00000002ff09723e */ /* 0x000fe200048060ff */
[----:B---3--:R-:W-:Y:S02]  /*20d50*/  FMUL R2, R35, UR20 ;  /* 0x0000001423027c20 */ /* 0x008fe40008400000 */
[----:B------:R-:W3:Y:S03]  /*20d60*/  LDL.LU R35, [R1+0x264] ;  /* 0x0002640001237983 */ /* 0x000ee60000300800 */
        /* <DEDUP_REMOVED lines=10> */
[----:B------:R-:W-:-:S03]  /*20e10*/  ISETP.LT.OR P1, PT, R0, 0xf1, !P2 ;  /* 0x000000f10000780c */ /* 0x000fc60005721670 */
[----:B------:R1:W-:Y:S01]  /*20e20*/  @!P6 STG.E.U8 desc[UR14][R24.64+0xf0], R13 ;  /* 0x0000f00d1800e986 */ /* 0x0003e2000c10110e */
[----:B------:R-:W-:-:S03]  /*20e30*/  ISETP.LT.OR P6, PT, R0, 0xf9, !P3 ;  /* 0x000000f90000780c */ /* 0x000fc60005fc1670 */
[----:B------:R1:W-:Y:S01]  /*20e40*/  @!P0 STG.E.U8 desc[UR14][R24.64+0xf1], R7 ;  /* 0x0000f10718008986 */ /* 0x0003e2000c10110e */
[----:B------:R-:W-:Y:S02]  /*20e50*/  ISETP.LT.OR P3, PT, R0, 0xfa, !P3 ;  /* 0x000000fa0000780c */ /* 0x000fe40005f61670 */
[----:B0-----:R-:W-:Y:S02]  /*20e60*/  F2FP.SATFINITE.E5M2.F32.PACK_AB_MERGE_C R5, RZ, R4, RZ ;  /* 0x00000004ff05723e */ /* 0x001fe400048060ff */
[----:B-1----:R-:W-:Y:S02]  /*20e70*/  F2FP.SATFINITE.E5M2.F32.PACK_AB_MERGE_C R13, RZ, R3, RZ ;  /* 0x00000003ff0d723e */ /* 0x002fe400048060ff */
[----:B------:R-:W-:Y:S01]  /*20e80*/  F2FP.SATFINITE.E5M2.F32.PACK_AB_MERGE_C R7, RZ, R2, RZ ;  /* 0x00000002ff07723e */ /* 0x000fe200048060ff */
[----:B------:R-:W-:Y:S02]  /*20e90*/  FMUL R2, R41, UR20 ;  /* 0x0000001429027c20 */ /* 0x000fe40008400000 */
[----:B------:R-:W5:Y:S04]  /*20ea0*/  LDL.LU R41, [R1+0x270] ;  /* 0x0002700001297983 */ /* 0x000f680000300800 */
[----:B------:R0:W-:Y:S01]  /*20eb0*/  @!P5 STG.E.U8 desc[UR14][R26.64+0xf1], R9 ;  /* 0x0000f1091a00d986 */ /* 0x0001e2000c10110e */
[----:B------:R-:W-:-:S03]  /*20ec0*/  FMUL R3, R39, UR20 ;  /* 0x0000001427037c20 */ /* 0x000fc60008400000 */
[----:B------:R-:W5:Y:S01]  /*20ed0*/  LDL.LU R39, [R1+0x274] ;  /* 0x0002740001277983 */ /* 0x000f620000300800 */
[----:B------:R-:W-:-:S03]  /*20ee0*/  ISETP.LT.OR P5, PT, R0, 0xf9, !P2 ;  /* 0x000000f90000780c */ /* 0x000fc600057a1670 */
[----:B------:R-:W-:Y:S01]  /*20ef0*/  @!P1 STG.E.U8 desc[UR14][R26.64+0xf0], R5 ;  /* 0x0000f0051a009986 */ /* 0x000fe2000c10110e */
[----:B0-----:R-:W-:-:S03]  /*20f00*/  F2FP.SATFINITE.E5M2.F32.PACK_AB_MERGE_C R9, RZ, R2, RZ ;  /* 0x00000002ff09723e */ /* 0x001fc600048060ff */
[----:B------:R0:W-:Y:S04]  /*20f10*/  @!P6 STG.E.U8 desc[UR14][R24.64+0xf8], R11 ;  /* 0x0000f80b1800e986 */ /* 0x0001e8000c10110e */
[----:B------:R1:W-:Y:S01]  /*20f20*/  @!P3 STG.E.U8 desc[UR14][R24.64+0xf9], R13 ;  /* 0x0000f90d1800b986 */ /* 0x0003e2000c10110e */
[----:B0-----:R-:W-:-:S03]  /*20f30*/  F2FP.SATFINITE.E5M2.F32.PACK_AB_MERGE_C R11, RZ, R3, RZ ;  /* 0x00000003ff0b723e */ /* 0x001fc600048060ff */
[----:B------:R0:W-:Y:S01]  /*20f40*/  @!P5 STG.E.U8 desc[UR14][R26.64+0xf8], R7 ;  /* 0x0000f8071a00d986 */ /* 0x0001e2000c10110e */
[----:B----4-:R-:W-:-:S03]  /*20f50*/  FMUL R4, R38, UR20 ;  /* 0x0000001426047c20 */ /* 0x010fc60008400000 */
[----:B------:R-:W4:Y:S02]  /*20f60*/  LDL.LU R38, [R1+0x278] ;  /* 0x0002780001267983 */ /* 0x000f240000300800 */
[----:B-1----:R-:W-:Y:S01]  /*20f70*/  F2FP.SATFINITE.E5M2.F32.PACK_AB_MERGE_C R13, RZ, R4, RZ ;  /* 0x00000004ff0d723e */ /* 0x002fe200048060ff */
[----:B------:R-:W-:Y:S02]  /*20f80*/  FMUL R5, R37, UR20 ;  /* 0x0000001425057c20 */ /* 0x000fe40008400000 */
[----:B------:R-:W4:Y:S01]  /*20f90*/  LDL.LU R37, [R1+0x27c] ;  /* 0x00027c0001257983 */ /* 0x000f220000300800 */
[----:B--2---:R-:W-:-:S03]  /*20fa0*/  FMUL R2, R36, UR20 ;  /* 0x0000001424027c20 */ /* 0x004fc60008400000 */
[----:B------:R-:W2:Y:S01]  /*20fb0*/  LDL.LU R36, [R1+0x280] ;  /* 0x0002800001247983 */ /* 0x000ea20000300800 */
[----:B---3--:R-:W-:-:S03]  /*20fc0*/  FMUL R3, R35, UR20 ;  /* 0x0000001423037c20 */ /* 0x008fc60008400000 */
[----:B------:R-:W3:Y:S01]  /*20fd0*/  LDL.LU R35, [R1+0x284] ;  /* 0x0002840001237983 */ /* 0x000ee20000300800 */
[----:B0-----:R-:W-:Y:S01]  /*20fe0*/  F2FP.SATFINITE.E5M2.F32.PACK_AB_MERGE_C R7, RZ, R2, RZ ;  /* 0x00000002ff07723e */ /* 0x001fe200048060ff */
[----:B-----5:R-:W-:Y:S02]  /*20ff0*/  FMUL R4, R33, UR20 ;  /* 0x0000001421047c20 */ /* 0x020fe40008400000 */
[----:B------:R-:W5:Y:S01]  /*21000*/  LDL.LU R33, [R1+0x288] ;  /* 0x0002880001217983 */ /* 0x000f620000300800 */
[----:B------:R-:W-:-:S03]  /*21010*/  FMUL R2, R32, UR20 ;  /* 0x0000001420027c20 */ /* 0x000fc60008400000 */
[----:B------:R-:W5:Y:S01]  /*21020*/  LDL.LU R32, [R1+0x28c] ;  /* 0x00028c0001207983 */ /* 0x000f620000300800 */
[----:B------:R-:W-:Y:S02]  /*21030*/  ISETP.GE.AND P1, PT, R34, 0x81, PT ;  /* 0x000000812200780c */ /* 0x000fe40003f26270 */
[C---:B------:R-:W-:Y:S02]  /*21040*/  ISETP.LT.OR P2, PT, R0.reuse, 0xfa, !P2 ;  /* 0x000000fa0000780c */ /* 0x040fe40005741670 */
[C---:B------:R-:W-:Y:S02]  /*21050*/  ISETP.LT.OR P6, PT, R0.reuse, 0x1, !P1 ;  /* 0x000000010000780c */ /* 0x040fe40004fc1670 */
[----:B------:R-:W-:Y:S02]  /*21060*/  ISETP.LT.OR P3, PT, R0, 0x2, !P1 ;  /* 0x000000020000780c */ /* 0x000fe40004f61670 */
[----:B------:R-:W-:-:S07]  /*21070*/  ISETP.GE.AND P0, PT, R34, 0x89, PT ;  /* 0x000000892200780c */ /* 0x000fce0003f06270 */
[----:B------:R0:W-:Y:S04]  /*21080*/  @!P2 STG.E.U8 desc[UR14][R26.64+0xf9], R9 ;  /* 0x0000f9091a00a986 */ /* 0x0001e8000c10110e */
[----:B------:R-:W-:Y:S01]  /*21090*/  @!P6 STG.E.U8 desc[UR14][R30.64], R11 ;  /* 0x0000000b1e00e986 */ /* 0x000fe2000c10110e */
[C---:B------:R-:W-:Y:S02]  /*210a0*/  ISETP.LT.OR P6, PT, R0.reuse, 0x2, !P0 ;  /* 0x000000020000780c */ /* 0x040fe400047c1670 */
[C---:B------:R-:W-:Y:S01]  /*210b0*/  ISETP.LT.OR P5, PT, R0.reuse, 0x1, !P0 ;  /* 0x000000010000780c */ /* 0x040fe200047a1670 */
[----:B------:R1:W-:Y:S01]  /*210c0*/  @!P3 STG.E.U8 desc[UR14][R30.64+0x1], R13 ;  /* 0x0000010d1e00b986 */ /* 0x0003e2000c10110e */
[----:B------:R-:W-:Y:S02]  /*210d0*/  ISETP.LT.OR P2, PT, R0, 0xa, !P1 ;  /* 0x0000000a0000780c */ /* 0x000fe40004f41670 */
[----:B0-----:R-:W-:-:S02]  /*210e0*/  F2FP.SATFINITE.E5M2.F32.PACK_AB_MERGE_C R9, RZ, R3, RZ ;  /* 0x00000003ff09723e */ /* 0x001fc400048060ff */
[----:B------:R-:W-:Y:S01]  /*210f0*/  ISETP.LT.OR P3, PT, R0, 0x9, !P1 ;  /* 0x000000090000780c */ /* 0x000fe20004f61670 */
[----:B------:R-:W-:Y:S01]  /*21100*/  FMUL R3, R41, UR20 ;  /* 0x0000001429037c20 */ /* 0x000fe20008400000 */
[----:B-1----:R-:W-:Y:S01]  /*21110*/  F2FP.SATFINITE.E5M2.F32.PACK_AB_MERGE_C R13, RZ, R2, RZ ;  /* 0x00000002ff0d723e */ /* 0x002fe200048060ff */
[----:B------:R-:W5:Y:S01]  /*21120*/  LDL.LU R41, [R1+0x290] ;  /* 0x0002900001297983 */ /* 0x000f620000300800 */
[----:B------:R-:W-:Y:S02]  /*21130*/  F2FP.SATFINITE.E5M2.F32.PACK_AB_MERGE_C R5, RZ, R5, RZ ;  /* 0x00000005ff05723e */ /* 0x000fe400048060ff */
[----:B------:R-:W-:Y:S01]  /*21140*/  F2FP.SATFINITE.E5M2.F32.PACK_AB_MERGE_C R11, RZ, R4, RZ ;  /* 0x00000004ff0b723e */ /* 0x000fe200048060ff */
[----:B------:R0:W-:Y:S01]  /*21150*/  @!P6 STG.E.U8 desc[UR14][R28.64+0x1], R7 ;  /* 0x000001071c00e986 */ /* 0x0001e2000c10110e */
[----:B------:R-:W-:-:S03]  /*21160*/  FMUL R2, R39, UR20 ;  /* 0x0000001427027c20 */ /* 0x000fc60008400000 */
[----:B------:R-:W5:Y:S01]  /*21170*/  LDL.LU R39, [R1+0x294] ;  /* 0x0002940001277983 */ /* 0x000f620000300800 */
[----:B------:R-:W-:Y:S02]  /*21180*/  ISETP.LT.OR P6, PT, R0, 0xa, !P0 ;  /* 0x0000000a0000780c */ /* 0x000fe400047c1670 */
[----:B0-----:R-:W-:Y:S01]  /*21190*/  F2FP.SATFINITE.E5M2.F32.PACK_AB_MERGE_C R7, RZ, R2, RZ ;  /* 0x00000002ff07723e */ /* 0x001fe200048060ff */
[----:B------:R0:W-:Y:S04]  /*211a0*/  @!P5 STG.E.U8 desc[UR14][R28.64], R5 ;  /* 0x000000051c00d986 */ /* 0x0001e8000c10110e */
[----:B------:R-:W-:Y:S04]  /*211b0*/  @!P2 STG.E.U8 desc[UR14][R30.64+0x9], R11 ;  /* 0x0000090b1e00a986 */ /* 0x000fe8000c10110e */
[----:B------:R1:W-:Y:S01]  /*211c0*/  @!P3 STG.E.U8 desc[UR14][R30.64+0x8], R9 ;  /* 0x000008091e00b986 */ /* 0x0003e2000c10110e */
[----:B0-----:R-:W-:-:S05]  /*211d0*/  F2FP.SATFINITE.E5M2.F32.PACK_AB_MERGE_C R5, RZ, R3, RZ ;  /* 0x00000003ff05723e */ /* 0x001fca00048060ff */
[----:B------:R0:W-:Y:S01]  /*211e0*/  @!P6 STG.E.U8 desc[UR14][R28.64+0x9], R5 ;  /* 0x000009051c00e986 */ /* 0x0001e2000c10110e */
[----:B----4-:R-:W-:-:S03]  /*211f0*/  FMUL R4, R38, UR20 ;  /* 0x0000001426047c20 */ /* 0x010fc60008400000 */
[----:B------:R-:W4:Y:S02]  /*21200*/  LDL.LU R38, [R1+0x298] ;  /* 0x0002980001267983 */ /* 0x000f240000300800 */
[----:B-1----:R-:W-:Y:S01]  /*21210*/  F2FP.SATFINITE.E5M2.F32.PACK_AB_MERGE_C R9, RZ, R4, RZ ;  /* 0x00000004ff09723e */ /* 0x002fe200048060ff */
[----:B------:R-:W-:Y:S02]  /*21220*/  FMUL R2, R37, UR20 ;  /* 0x0000001425027c20 */ /* 0x000fe40008400000 */
[----:B------:R-:W4:Y:S03]  /*21230*/  LDL.LU R37, [R1+0x29c] ;  /* 0x00029c0001257983 */ /* 0x000f260000300800 */
[----:B------:R-:W-:Y:S01]  /*21240*/  F2FP.SATFINITE.E5M2.F32.PACK_AB_MERGE_C R11, RZ, R2, RZ ;  /* 0x00000002ff0b723e */ /* 0x000fe200048060ff */
[----:B--2---:R-:W-:Y:S02]  /*21250*/  FMUL R2, R36, UR20 ;  /* 0x0000001424027c20 */ /* 0x004fe40008400000 */
[----:B------:R-:W2:Y:S01]  /*21260*/  LDL.LU R36, [R1+0x2a0] ;  /* 0x0002a00001247983 */ /* 0x000ea20000300800 */
[----:B---3--:R-:W-:-:S03]  /*21270*/  FMUL R3, R35, UR20 ;  /* 0x0000001423037c20 */ /* 0x008fc60008400000 */
[----:B------:R-:W3:Y:S01]  /*21280*/  LDL.LU R35, [R1+0x2a4] ;  /* 0x0002a40001237983 */ /* 0x000ee20000300800 */
[----:B-----5:R-:W-:-:S03]  /*21290*/  FMUL R4, R33, UR20 ;  /* 0x0000001421047c20 */ /* 0x020fc60008400000 */
[----:B------:R-:W5:Y:S01]  /*212a0*/  LDL.LU R33, [R1+0x2a8] ;  /* 0x0002a80001217983 */ /* 0x000f620000300800 */
[----:B0-----:R-:W-:-:S03]  /*212b0*/  FMUL R5, R32, UR20 ;  /* 0x0000001420057c20 */ /* 0x001fc60008400000 */
[----:B------:R-:W5:Y:S01]  /*212c0*/  LDL.LU R32, [R1+0x2ac] ;  /* 0x0002ac0001207983 */ /* 0x000f620000300800 */
[C---:B------:R-:W-:Y:S02]  /*212d0*/  ISETP.LT.OR P5, PT, R0.reuse, 0x9, !P0 ;  /* 0x000000090000780c */ /* 0x040fe400047a1670 */
[C---:B------:R-:W-:Y:S02]  /*212e0*/  ISETP.LT.OR P3, PT, R0.reuse, 0x11, !P1 ;  /* 0x000000110000780c */ /* 0x040fe40004f61670 */
[C---:B------:R-:W-:Y:S02]  /*212f0*/  ISETP.LT.OR P2, PT, R0.reuse, 0x12, !P1 ;  /* 0x000000120000780c */ /* 0x040fe40004f41670 */
[----:B------:R-:W-:-:S07]  /*21300*/  ISETP.LT.OR P6, PT, R0, 0x12, !P0 ;  /* 0x000000120000780c */ /* 0x000fce00047c1670 */
[----:B------:R-:W-:Y:S01]  /*21310*/  @!P5 STG.E.U8 desc[UR14][R28.64+0x8], R13 ;  /* 0x0000080d1c00d986 */ /* 0x000fe2000c10110e */
[----:B------:R-:W-:-:S03]  /*21320*/  ISETP.LT.OR P5, PT, R0, 0x11, !P0 ;  /* 0x000000110000780c */ /* 0x000fc600047a1670 */
[----:B------:R0:W-:Y:S01]  /*21330*/  @!P3 STG.E.U8 desc[UR14][R30.64+0x10], R7 ;  /* 0x000010071e00b986 */ /* 0x0001e2000c10110e */
[----:B------:R-:W-:-:S03]  /*21340*/  ISETP.LT.OR P3, PT, R0, 0x19, !P1 ;  /* 0x000000190000780c */ /* 0x000fc60004f61670 */
[----:B------:R1:W-:Y:S01]  /*21350*/  @!P2 STG.E.U8 desc[UR14][R30.64+0x11], R9 ;  /* 0x000011091e00a986 */ /* 0x0003e2000c10110e */
[----:B------:R-:W-:Y:S02]  /*21360*/  ISETP.LT.OR P2, PT, R0, 0x1a, !P1 ;  /* 0x0000001a0000780c */ /* 0x000fe40004f41670 */
[----:B0-----:R-:W-:Y:S02]  /*21370*/  F2FP.SATFINITE.E5M2.F32.PACK_AB_MERGE_C R7, RZ, R2, RZ ;  /* 0x00000002ff07723e */ /* 0x001fe400048060ff */
[----:B-1----:R-:W-:Y:S01]  /*21380*/  F2FP.SATFINITE.E5M2.F32.PACK_AB_MERGE_C R9, RZ, R3, RZ ;  /* 0x00000003ff09723e */ /* 0x002fe200048060ff */
[----:B------:R-:W-:Y:S02]  /*21390*/  FMUL R2, R41, UR20 ;  /* 0x0000001429027c20 */ /* 0x000fe40008400000 */
[----:B------:R-:W5:Y:S01]  /*213a0*/  LDL.LU R41, [R1+0x2b0] ;  /* 0x0002b00001297983 */ /* 0x000f620000300800 */
[----:B------:R-:W-:-:S03]  /*213b0*/  F2FP.SATFINITE.E5M2.F32.PACK_AB_MERGE_C R13, RZ, R4, RZ ;  /* 0x00000004ff0d723e */ /* 0x000fc600048060ff */
[----:B------:R0:W-:Y:S01]  /*213c0*/  @!P6 STG.E.U8 desc[UR14][R28.64+0x11], R7 ;  /* 0x000011071c00e986 */ /* 0x0001e2000c10110e */
[----:B------:R-:W-:-:S03]  /*213d0*/  FMUL R3, R39, UR20 ;  /* 0x0000001427037c20 */ /* 0x000fc60008400000 */
[----:B------:R-:W5:Y:S01]  /*213e0*/  LDL.LU R39, [R1+0x2b4] ;  /* 0x0002b40001277983 */ /* 0x000f620000300800 */
[----:B------:R-:W-:Y:S02]  /*213f0*/  ISETP.LT.OR P6, PT, R0, 0x1a, !P0 ;  /* 0x0000001a0000780c */ /* 0x000fe400047c1670 */
[----:B0-----:R-:W-:Y:S01]  /*21400*/  F2FP.SATFINITE.E5M2.F32.PACK_AB_MERGE_C R7, RZ, R2, RZ ;  /* 0x00000002ff07723e */ /* 0x001fe200048060ff */
[----:B------:R-:W-:Y:S04]  /*21410*/  @!P5 STG.E.U8 desc[UR14][R28.64+0x10], R11 ;  /* 0x0000100b1c00d986 */ /* 0x000fe8000c10110e */
[----:B------:R0:W-:Y:S04]  /*21420*/  @!P3 STG.E.U8 desc[UR14][R30.64+0x18], R9 ;  /* 0x000018091e00b986 */ /* 0x0001e8000c10110e */
[----:B------:R1:W-:Y:S01]  /*21430*/  @!P2 STG.E.U8 desc[UR14][R30.64+0x19], R13 ;  /* 0x0000190d1e00a986 */ /* 0x0003e2000c10110e */
[----:B0-----:R-:W-:-:S03]  /*21440*/  F2FP.SATFINITE.E5M2.F32.PACK_AB_MERGE_C R9, RZ, R3, RZ ;  /* 0x00000003ff09723e */ /* 0x001fc600048060ff */
[----:B------:R0:W-:Y:S01]  /*21450*/  @!P6 STG.E.U8 desc[UR14][R28.64+0x19], R7 ;  /* 0x000019071c00e986 */ /* 0x0001e2000c10110e */
[----:B----4-:R-:W-:-:S03]  /*21460*/  FMUL R4, R38, UR20 ;  /* 0x0000001426047c20 */ /* 0x010fc60008400000 */
[----:B------:R-:W4:Y:S02]  /*21470*/  LDL.LU R38, [R1+0x2b8] ;  /* 0x0002b80001267983 */ /* 0x000f240000300800 */
[----:B------:R-:W-:Y:S01]  /*21480*/  F2FP.SATFINITE.E5M2.F32.PACK_AB_MERGE_C R11, RZ, R4, RZ ;  /* 0x00000004ff0b723e */ /* 0x000fe200048060ff */
[----:B------:R-:W-:Y:S02]  /*21490*/  FMUL R2, R37, UR20 ;  /* 0x0000001425027c20 */ /* 0x000fe40008400000 */
[----:B------:R-:W4:Y:S03]  /*214a0*/  LDL.LU R37, [R1+0x2bc] ;  /* 0x0002bc0001257983 */ /* 0x000f260000300800 */
[----:B-1----:R-:W-:Y:S01]  /*214b0*/  F2FP.SATFINITE.E5M2.F32.PACK_AB_MERGE_C R13, RZ, R2, RZ ;  /* 0x00000002ff0d723e */ /* 0x002fe200048060ff */
[----:B--2---:R-:W-:Y:S02]  /*214c0*/  FMUL R3, R36, UR20 ;  /* 0x0000001424037c20 */ /* 0x004fe40008400000 */
[----:B------:R-:W2:Y:S01]  /*214d0*/  LDL.LU R36, [R1+0x2c0] ;  /* 0x0002c00001247983 */ /* 0x000ea20000300800 */
[----:B---3--:R-:W-:-:S03]  /*214e0*/  FMUL R2, R35, UR20 ;  /* 0x0000001423027c20 */ /* 0x008fc60008400000 */
[----:B------:R-:W3:Y:S02]  /*214f0*/  LDL.LU R35, [R1+0x2c4] ;  /* 0x0002c40001237983 */ /* 0x000ee40000300800 */
[----:B0-----:R-:W-:Y:S01]  /*21500*/  F2FP.SATFINITE.E5M2.F32.PACK_AB_MERGE_C R7, RZ, R2, RZ ;  /* 0x00000002ff07723e */ /* 0x001fe200048060ff */
[----:B-----5:R-:W-:Y:S02]  /*21510*/  FMUL R4, R33, UR20 ;  /* 0x0000001421047c20 */ /* 0x020fe40008400000 */
[----:B------:R-:W5:Y:S01]  /*21520*/  LDL.LU R33, [R1+0x2c8] ;  /* 0x0002c80001217983 */ /* 0x000f620000300800 */
[----:B------:R-:W-:-:S03]  /*21530*/  FMUL R2, R32, UR20 ;  /* 0x0000001420027c20 */ /* 0x000fc60008400000 */
[----:B------:R-:W5:Y:S01]  /*21540*/  LDL.LU R32, [R1+0x2cc] ;  /* 0x0002cc0001207983 */ /* 0x000f620000300800 */
[C---:B------:R-:W-:Y:S02]  /*21550*/  ISETP.LT.OR P5, PT, R0.reuse, 0x19, !P0 ;  /* 0x000000190000780c */ /* 0x040fe400047a1670 */
[C---:B------:R-:W-:Y:S02]  /*21560*/  ISETP.LT.OR P3, PT, R0.reuse, 0x21, !P1 ;  /* 0x000000210000780c */ /* 0x040fe40004f61670 */
[C---:B------:R-:W-:Y:S02]  /*21570*/  ISETP.LT.OR P2, PT, R0.reuse, 0x22, !P1 ;  /* 0x000000220000780c */ /* 0x040fe40004f41670 */
[----:B------:R-:W-:Y:S02]  /*21580*/  F2FP.SATFINITE.E5M2.F32.PACK_AB_MERGE_C R5, RZ, R5, RZ ;  /* 0x00000005ff05723e */ /* 0x000fe400048060ff */
[----:B------:R-:W-:-:S05]  /*21590*/  ISETP.LT.OR P6, PT, R0, 0x22, !P0 ;  /* 0x000000220000780c */ /* 0x000fca00047c1670 */
[----:B------:R0:W-:Y:S01]  /*215a0*/  @!P5 STG.E.U8 desc[UR14][R28.64+0x18], R5 ;  /* 0x000018051c00d986 */ /* 0x0001e2000c10110e */
[----:B------:R-:W-:-:S03]  /*215b0*/  ISETP.LT.OR P5, PT, R0, 0x21, !P0 ;  /* 0x000000210000780c */ /* 0x000fc600047a1670 */
[----:B------:R-:W-:Y:S01]  /*215c0*/  @!P3 STG.E.U8 desc[UR14][R30.64+0x20], R9 ;  /* 0x000020091e00b986 */ /* 0x000fe2000c10110e */
        /* <DEDUP_REMOVED lines=8> */
[----:B------:R-:W-:Y:S01]  /*21650*/  @!P6 STG.E.U8 desc[UR14][R28.64+0x21], R5 ;  /* 0x000021051c00e986 */ /* 0x000fe2000c10110e */
[----:B------:R-:W-:-:S03]  /*21660*/  FMUL R3, R39, UR20 ;  /* 0x0000001427037c20 */ /* 0x000fc60008400000 */
[----:B------:R-:W5:Y:S01]  /*21670*/  LDL.LU R39, [R1+0x2d4] ;  /* 0x0002d40001277983 */ /* 0x000f620000300800 */
[----:B------:R-:W-:-:S03]  /*21680*/  ISETP.LT.OR P6, PT, R0, 0x2a, !P0 ;  /* 0x0000002a0000780c */ /* 0x000fc600047c1670 */
[----:B------:R-:W-:Y:S04]  /*21690*/  @!P5 STG.E.U8 desc[UR14][R28.64+0x20], R13 ;  /* 0x0000200d1c00d986 */ /* 0x000fe8000c10110e */
[----:B------:R0:W-:Y:S04]  /*216a0*/  @!P3 STG.E.U8 desc[UR14][R30.64+0x28], R7 ;  /* 0x000028071e00b986 */ /* 0x0001e8000c10110e */
[----:B------:R1:W-:Y:S01]  /*216b0*/  @!P2 STG.E.U8 desc[UR14][R30.64+0x29], R9 ;  /* 0x000029091e00a986 */ /* 0x0003e2000c10110e */
[----:B0-----:R-:W-:Y:S02]  /*216c0*/  F2FP.SATFINITE.E5M2.F32.PACK_AB_MERGE_C R7, RZ, R2, RZ ;  /* 0x00000002ff07723e */ /* 0x001fe400048060ff */
[----:B-1----:R-:W-:-:S03]  /*216d0*/  F2FP.SATFINITE.E5M2.F32.PACK_AB_MERGE_C R9, RZ, R3, RZ ;  /* 0x00000003ff09723e */ /* 0x002fc600048060ff */
[----:B------:R0:W-:Y:S01]  /*216e0*/  @!P6 STG.E.U8 desc[UR14][R28.64+0x29], R7 ;  /* 0x000029071c00e986 */ /* 0x0001e2000c10110e */
[----:B----4-:R-:W-:-:S03]  /*216f0*/  FMUL R4, R38, UR20 ;  /* 0x0000001426047c20 */ /* 0x010fc60008400000 */
[----:B------:R-:W4:Y:S02]  /*21700*/  LDL.LU R38, [R1+0x2d8] ;  /* 0x0002d80001267983 */ /* 0x000f240000300800 */
[----:B------:R-:W-:Y:S01]  /*21710*/  F2FP.SATFINITE.E5M2.F32.PACK_AB_MERGE_C R13, RZ, R4, RZ ;  /* 0x00000004ff0d723e */ /* 0x000fe200048060ff */
        /* <DEDUP_REMOVED lines=21> */
[----:B------:R-:W-:Y:S02]  /*21870*/  F2FP.SATFINITE.E5M2.F32.PACK_AB_MERGE_C R5, RZ, R5, RZ ;  /* 0x00000005ff05723e */ /* 0x000fe400048060ff */
        /* <DEDUP_REMOVED lines=204> */
[----:B------:R-:W-:Y:S01]  /*22540*/  F2FP.SATFINITE.E5M2.F32.PACK_AB_MERGE_C R9, RZ, R4, RZ ;  /* 0x00000004ff09723e */ /* 0x000fe200048060ff */
[----:B------:R-:W-:-:S02]  /*22550*/  FMUL R3, R39, UR20 ;  /* 0x0000001427037c20 */ /* 0x000fc40008400000 */
[----:B------:R-:W5:Y:S04]  /*22560*/  LDL.LU R39, [R1+0x394] ;  /* 0x0003940001277983 */ /* 0x000f680000300800 */
[----:B------:R-:W-:Y:S04]  /*22570*/  @!P6 STG.E.U8 desc[UR14][R28.64+0x81], R5 ;  /* 0x000081051c00e986 */ /* 0x000fe8000c10110e */
[----:B------:R-:W-:Y:S04]  /*22580*/  @!P5 STG.E.U8 desc[UR14][R28.64+0x80], R13 ;  /* 0x0000800d1c00d986 */ /* 0x000fe8000c10110e */
[----:B------:R0:W-:Y:S04]  /*22590*/  @!P3 STG.E.U8 desc[UR14][R30.64+0x88], R7 ;  /* 0x000088071e00b986 */ /* 0x0001e8000c10110e */
[----:B------:R1:W-:Y:S01]  /*225a0*/  @!P2 STG.E.U8 desc[UR14][R30.64+0x89], R9 ;  /* 0x000089091e00a986 */ /* 0x0003e2000c10110e */
[----:B0-----:R-:W-:-:S02]  /*225b0*/  F2FP.SATFINITE.E5M2.F32.PACK_AB_MERGE_C R7, RZ, R2, RZ ;  /* 0x00000002ff07723e */ /* 0x001fc400048060ff */
[----:B-1----:R-:W-:Y:S01]  /*225c0*/  F2FP.SATFINITE.E5M2.F32.PACK_AB_MERGE_C R9, RZ, R3, RZ ;  /* 0x00000003ff09723e */ /* 0x002fe200048060ff */
[----:B----4-:R-:W-:Y:S02]  /*225d0*/  FMUL R4, R38, UR20 ;  /* 0x0000001426047c20 */ /* 0x010fe40008400000 */
[----:B------:R-:W4:Y:S03]  /*225e0*/  LDL.LU R38, [R1+0x398] ;  /* 0x0003980001267983 */ /* 0x000f260000300800 */
[----:B------:R-:W-:Y:S01]  /*225f0*/  F2FP.SATFINITE.E5M2.F32.PACK_AB_MERGE_C R13, RZ, R4, RZ ;  /* 0x00000004ff0d723e */ /* 0x000fe200048060ff */
[----:B------:R-:W-:Y:S02]  /*22600*/  FMUL R5, R37, UR20 ;  /* 0x0000001425057c20 */ /* 0x000fe40008400000 */
[----:B------:R-:W4:Y:S01]  /*22610*/  LDL.LU R37, [R1+0x39c] ;  /* 0x00039c0001257983 */ /* 0x000f220000300800 */
[----:B--2---:R-:W-:-:S03]  /*22620*/  FMUL R2, R36, UR20 ;  /* 0x0000001424027c20 */ /* 0x004fc60008400000 */
[----:B------:R-:W2:Y:S01]  /*22630*/  LDL.LU R36, [R1+0x3a0] ;  /* 0x0003a00001247983 */ /* 0x000ea20000300800 */
[----:B---3--:R-:W-:-:S03]  /*22640*/  FMUL R3, R35, UR20 ;  /* 0x0000001423037c20 */ /* 0x008fc60008400000 */
[----:B------:R-:W3:Y:S01]  /*22650*/  LDL.LU R35, [R1+0x3a4] ;  /* 0x0003a40001237983 */ /* 0x000ee20000300800 */
[----:B------:R-:W-:Y:S01]  /*22660*/  F2FP.SATFINITE.E5M2.F32.PACK_AB_MERGE_C R15, RZ, R5, RZ ;  /* 0x00000005ff0f723e */ /* 0x000fe200048060ff */
        /* <DEDUP_REMOVED lines=10> */
[----:B------:R-:W-:Y:S01]  /*22710*/  @!P5 STG.E.U8 desc[UR14][R28.64+0x88], R11 ;  /* 0x0000880b1c00d986 */ /* 0x000fe2000c10110e */
[----:B------:R-:W-:-:S03]  /*22720*/  ISETP.LT.OR P5, PT, R0, 0x91, !P0 ;  /* 0x000000910000780c */ /* 0x000fc600047a1670 */
[----:B------:R1:W-:Y:S01]  /*22730*/  @!P3 STG.E.U8 desc[UR14][R30.64+0x90], R9 ;  /* 0x000090091e00b986 */ /* 0x0003e2000c10110e */
[C---:B------:R-:W-:Y:S02]  /*22740*/  ISETP.LT.OR P3, PT, R0.reuse, 0x99, !P1 ;  /* 0x000000990000780c */ /* 0x040fe40004f61670 */
[----:B0-----:R-:W-:Y:S01]  /*22750*/  F2FP.SATFINITE.E5M2.F32.PACK_AB_MERGE_C R7, RZ, R2, RZ ;  /* 0x00000002ff07723e */ /* 0x001fe200048060ff */
[----:B------:R-:W-:Y:S01]  /*22760*/  @!P2 STG.E.U8 desc[UR14][R30.64+0x91], R13 ;  /* 0x0000910d1e00a986 */ /* 0x000fe2000c10110e */
[----:B------:R-:W-:Y:S02]  /*22770*/  ISETP.LT.OR P2, PT, R0, 0x9a, !P1 ;  /* 0x0000009a0000780c */ /* 0x000fe40004f41670 */
        /* <DEDUP_REMOVED lines=86> */
[----:B------:R-:W-:Y:S01]  /*22ce0*/  FMUL R2, R39, UR20 ;  /* 0x0000001427027c20 */ /* 0x000fe20008400000 */
[----:B------:R-:W-:Y:S02]  /*22cf0*/  ISETP.LT.OR P6, PT, R0, 0xba, !P0 ;  /* 0x000000ba0000780c */ /* 0x000fe400047c1670 */
[----:B------:R-:W5:Y:S02]  /*22d00*/  LDL.LU R39, [R1+0x3f4] ;  /* 0x0003f40001277983 */ /* 0x000f640000300800 */
[----:B0-----:R-:W-:Y:S02]  /*22d10*/  F2FP.SATFINITE.E5M2.F32.PACK_AB_MERGE_C R7, RZ, R2, RZ ;  /* 0x00000002ff07723e */ /* 0x001fe400048060ff */
        /* <DEDUP_REMOVED lines=28> */
[C---:B------:R-:W-:Y:S02]  /*22ee0*/  ISETP.LT.OR P2, PT, R0.reuse, 0xca, !P1 ;  /* 0x000000ca0000780c */ /* 0x040fe40004f41670 */
[----:B0-----:R-:W-:Y:S02]  /*22ef0*/  F2FP.SATFINITE.E5M2.F32.PACK_AB_MERGE_C R7, RZ, R2, RZ ;  /* 0x00000002ff07723e */ /* 0x001fe400048060ff */
[----:B-1----:R-:W-:Y:S01]  /*22f00*/  F2FP.SATFINITE.E5M2.F32.PACK_AB_MERGE_C R9, RZ, R3, RZ ;  /* 0x00000003ff09723e */ /* 0x002fe200048060ff */
[----:B------:R-:W-:Y:S02]  /*22f10*/  FMUL R2, R41, UR20 ;  /* 0x0000001429027c20 */ /* 0x000fe40008400000 */
[----:B------:R0:W-:Y:S01]  /*22f20*/  @!P6 STG.E.U8 desc[UR14][R28.64+0xc1], R7 ;  /* 0x0000c1071c00e986 */ /* 0x0001e2000c10110e */
[----:B------:R-:W-:-:S03]  /*22f30*/  ISETP.LT.OR P6, PT, R0, 0xca, !P0 ;  /* 0x000000ca0000780c */ /* 0x000fc600047c1670 */
[----:B------:R-:W5:Y:S01]  /*22f40*/  LDL.LU R41, [R1+0x410] ;  /* 0x0004100001297983 */ /* 0x000f620000300800 */
[----:B------:R-:W-:Y:S01]  /*22f50*/  F2FP.SATFINITE.E5M2.F32.PACK_AB_MERGE_C R13, RZ, R4, RZ ;  /* 0x00000004ff0d723e */ /* 0x000fe200048060ff */
[----:B------:R-:W-:Y:S02]  /*22f60*/  FMUL R3, R39, UR20 ;  /* 0x0000001427037c20 */ /* 0x000fe40008400000 */
[----:B------:R-:W5:Y:S01]  /*22f70*/  LDL.LU R39, [R1+0x414] ;  /* 0x0004140001277983 */ /* 0x000f620000300800 */
[----:B0-----:R-:W-:-:S03]  /*22f80*/  F2FP.SATFINITE.E5M2.F32.PACK_AB_MERGE_C R7, RZ, R2, RZ ;  /* 0x00000002ff07723e */ /* 0x001fc600048060ff */
        /* <DEDUP_REMOVED lines=21> */
[C---:B------:R-:W-:Y:S01]  /*230e0*/  ISETP.LT.OR P3, PT, R0.reuse, 0xd1, !P1 ;  /* 0x000000d10000780c */ /* 0x040fe20004f61670 */
[----:B------:R-:W5:Y:S01]  /*230f0*/  LDL.LU R42, [R1+0x430] ;  /* 0x00043000012a7983 */ /* 0x000f620000300800 */
[C---:B------:R-:W-:Y:S02]  /*23100*/  ISETP.LT.OR P2, PT, R0.reuse, 0xd2, !P1 ;  /* 0x000000d20000780c */ /* 0x040fe40004f41670 */
[----:B------:R-:W-:Y:S02]  /*23110*/  ISETP.LT.OR P6, PT, R0, 0xd2, !P0 ;  /* 0x000000d20000780c */ /* 0x000fe400047c1670 */
[----:B------:R-:W-:-:S05]  /*23120*/  F2FP.SATFINITE.E5M2.F32.PACK_AB_MERGE_C R5, RZ, R5, RZ ;  /* 0x00000005ff05723e */ /* 0x000fca00048060ff */
[----:B------:R0:W-:Y:S01]  /*23130*/  @!P5 STG.E.U8 desc[UR14][R28.64+0xc8], R5 ;  /* 0x0000c8051c00d986 */ /* 0x0001e2000c10110e */
[----:B------:R-:W-:-:S03]  /*23140*/  ISETP.LT.OR P5, PT, R0, 0xd1, !P0 ;  /* 0x000000d10000780c */ /* 0x000fc600047a1670 */
[----:B------:R-:W-:Y:S01]  /*23150*/  @!P3 STG.E.U8 desc[UR14][R30.64+0xd0], R9 ;  /* 0x0000d0091e00b986 */ /* 0x000fe2000c10110e */
[----:B------:R-:W-:-:S03]  /*23160*/  ISETP.LT.OR P3, PT, R0, 0xd9, !P1 ;  /* 0x000000d90000780c */ /* 0x000fc60004f61670 */
[----:B------:R1:W-:Y:S01]  /*23170*/  @!P2 STG.E.U8 desc[UR14][R30.64+0xd1], R11 ;  /* 0x0000d10b1e00a986 */ /* 0x0003e2000c10110e */
[----:B0-----:R-:W-:Y:S02]  /*23180*/  F2FP.SATFINITE.E5M2.F32.PACK_AB_MERGE_C R5, RZ, R3, RZ ;  /* 0x00000003ff05723e */ /* 0x001fe400048060ff */
[----:B------:R-:W-:-:S03]  /*23190*/  ISETP.LT.OR P2, PT, R0, 0xda, !P1 ;  /* 0x000000da0000780c */ /* 0x000fc60004f41670 */
[----:B------:R-:W-:Y:S01]  /*231a0*/  @!P6 STG.E.U8 desc[UR14][R28.64+0xd1], R5 ;  /* 0x0000d1051c00e986 */ /* 0x000fe2000c10110e */
[----:B-1----:R-:W-:Y:S02]  /*231b0*/  F2FP.SATFINITE.E5M2.F32.PACK_AB_MERGE_C R11, RZ, R2, RZ ;  /* 0x00000002ff0b723e */ /* 0x002fe400048060ff */
[----:B------:R-:W-:Y:S01]  /*231c0*/  ISETP.LT.OR P6, PT, R0, 0xda, !P0 ;  /* 0x000000da0000780c */ /* 0x000fe200047c1670 */
[----:B------:R-:W-:Y:S02]  /*231d0*/  FMUL R2, R41, UR20 ;  /* 0x0000001429027c20 */ /* 0x000fe40008400000 */
[----:B------:R-:W5:Y:S01]  /*231e0*/  LDL.LU R41, [R1+0x434] ;  /* 0x0004340001297983 */ /* 0x000f620000300800 */
[----:B------:R-:W-:-:S03]  /*231f0*/  FMUL R3, R39, UR20 ;  /* 0x0000001427037c20 */ /* 0x000fc60008400000 */
[----:B------:R-:W5:Y:S01]  /*23200*/  LDL.LU R39, [R1+0x438] ;  /* 0x0004380001277983 */ /* 0x000f620000300800 */
[----:B------:R-:W-:-:S03]  /*23210*/  F2FP.SATFINITE.E5M2.F32.PACK_AB_MERGE_C R9, RZ, R4, RZ ;  /* 0x00000004ff09723e */ /* 0x000fc600048060ff */
        /* <DEDUP_REMOVED lines=12> */
[----:B------:R-:W2:Y:S02]  /*232e0*/  LDL.LU R36, [R1+0x444] ;  /* 0x0004440001247983 */ /* 0x000ea40000300800 */
[----:B0-----:R-:W-:Y:S01]  /*232f0*/  F2FP.SATFINITE.E5M2.F32.PACK_AB_MERGE_C R7, RZ, R2, RZ ;  /* 0x00000002ff07723e */ /* 0x001fe200048060ff */
[----:B---3--:R-:W-:Y:S02]  /*23300*/  FMUL R3, R35, UR20 ;  /* 0x0000001423037c20 */ /* 0x008fe40008400000 */
[----:B------:R-:W3:Y:S01]  /*23310*/  LDL.LU R35, [R1+0x448] ;  /* 0x0004480001237983 */ /* 0x000ee20000300800 */
[----:B-----5:R-:W-:-:S03]  /*23320*/  FMUL R4, R33, UR20 ;  /* 0x0000001421047c20 */ /* 0x020fc60008400000 */
        /* <DEDUP_REMOVED lines=13> */
[----:B------:R-:W-:Y:S02]  /*23400*/  F2FP.SATFINITE.E5M2.F32.PACK_AB_MERGE_C R5, RZ, R5, RZ ;  /* 0x00000005ff05723e */ /* 0x000fe400048060ff */
[----:B0-----:R-:W-:Y:S01]  /*23410*/  F2FP.SATFINITE.E5M2.F32.PACK_AB_MERGE_C R11, RZ, R4, RZ ;  /* 0x00000004ff0b723e */ /* 0x001fe200048060ff */
[----:B------:R0:W-:Y:S01]  /*23420*/  @!P6 STG.E.U8 desc[UR14][R28.64+0xe1], R7 ;  /* 0x0000e1071c00e986 */ /* 0x0001e2000c10110e */
[C---:B------:R-:W-:Y:S02]  /*23430*/  ISETP.LT.OR P6, PT, R0.reuse, 0xea, !P0 ;  /* 0x000000ea0000780c */ /* 0x040fe400047c1670 */
[----:B-1----:R-:W-:Y:S01]  /*23440*/  F2FP.SATFINITE.E5M2.F32.PACK_AB_MERGE_C R9, RZ, R3, RZ ;  /* 0x00000003ff09723e */ /* 0x002fe200048060ff */
[----:B------:R1:W-:Y:S01]  /*23450*/  @!P5 STG.E.U8 desc[UR14][R28.64+0xe0], R5 ;  /* 0x0000e0051c00d986 */ /* 0x0003e2000c10110e */
[----:B------:R-:W-:-:S03]  /*23460*/  ISETP.LT.OR P5, PT, R0, 0xe9, !P0 ;  /* 0x000000e90000780c */ /* 0x000fc600047a1670 */
[----:B------:R-:W-:Y:S01]  /*23470*/  @!P2 STG.E.U8 desc[UR14][R30.64+0xe9], R11 ;  /* 0x0000e90b1e00a986 */ /* 0x000fe2000c10110e */
[----:B------:R-:W-:Y:S01]  /*23480*/  ISETP.LT.OR P2, PT, R0, 0xf2, !P1 ;  /* 0x000000f20000780c */ /* 0x000fe20004f41670 */
[----:B------:R-:W-:Y:S02]  /*23490*/  FMUL R3, R42, UR20 ;  /* 0x000000142a037c20 */ /* 0x000fe40008400000 */
[----:B------:R4:W-:Y:S01]  /*234a0*/  @!P3 STG.E.U8 desc[UR14][R30.64+0xe8], R9 ;  /* 0x0000e8091e00b986 */ /* 0x0009e2000c10110e */
[----:B------:R-:W-:Y:S01]  /*234b0*/  ISETP.LT.OR P3, PT, R0, 0xf1, !P1 ;  /* 0x000000f10000780c */ /* 0x000fe20004f61670 */
[----:B------:R-:W-:Y:S01]  /*234c0*/  FMUL R4, R39, UR20 ;  /* 0x0000001427047c20 */ /* 0x000fe20008400000 */
[----:B------:R-:W-:Y:S01]  /*234d0*/  F2FP.SATFINITE.E5M2.F32.PACK_AB_MERGE_C R13, RZ, R2, RZ ;  /* 0x00000002ff0d723e */ /* 0x000fe200048060ff */
[----:B------:R-:W-:Y:S01]  /*234e0*/  FMUL R2, R41, UR20 ;  /* 0x0000001429027c20 */ /* 0x000fe20008400000 */
[----:B------:R-:W-:Y:S02]  /*234f0*/  F2FP.SATFINITE.E5M2.F32.PACK_AB_MERGE_C R3, RZ, R3, RZ ;  /* 0x00000003ff03723e */ /* 0x000fe400048060ff */
[----:B0-----:R-:W-:-:S02]  /*23500*/  F2FP.SATFINITE.E5M2.F32.PACK_AB_MERGE_C R7, RZ, R4, RZ ;  /* 0x00000004ff07723e */ /* 0x001fc400048060ff */
[----:B-1----:R-:W-:Y:S01]  /*23510*/  F2FP.SATFINITE.E5M2.F32.PACK_AB_MERGE_C R5, RZ, R2, RZ ;  /* 0x00000002ff05723e */ /* 0x002fe200048060ff */
[----:B------:R-:W-:Y:S01]  /*23520*/  @!P5 STG.E.U8 desc[UR14][R28.64+0xe8], R13 ;  /* 0x0000e80d1c00d986 */ /* 0x000fe2000c10110e */
[----:B------:R-:W-:-:S03]  /*23530*/  ISETP.LT.OR P5, PT, R0, 0xf1, !P0 ;  /* 0x000000f10000780c */ /* 0x000fc600047a1670 */
[----:B------:R-:W-:Y:S01]  /*23540*/  @!P6 STG.E.U8 desc[UR14][R28.64+0xe9], R3 ;  /* 0x0000e9031c00e986 */ /* 0x000fe2000c10110e */
[----:B------:R-:W-:-:S03]  /*23550*/  ISETP.LT.OR P6, PT, R0, 0xf2, !P0 ;  /* 0x000000f20000780c */ /* 0x000fc600047c1670 */
[----:B------:R0:W-:Y:S01]  /*23560*/  @!P2 STG.E.U8 desc[UR14][R30.64+0xf1], R7 ;  /* 0x0000f1071e00a986 */ /* 0x0001e2000c10110e */
[C---:B------:R-:W-:Y:S02]  /*23570*/  ISETP.LT.OR P2, PT, R0.reuse, 0xf9, !P1 ;  /* 0x000000f90000780c */ /* 0x040fe40004f41670 */
[C---:B------:R-:W-:Y:S01]  /*23580*/  ISETP.LT.OR P1, PT, R0.reuse, 0xfa, !P1 ;  /* 0x000000fa0000780c */ /* 0x040fe20004f21670 */
[----:B------:R1:W-:Y:S01]  /*23590*/  @!P3 STG.E.U8 desc[UR14][R30.64+0xf0], R5 ;  /* 0x0000f0051e00b986 */ /* 0x0003e2000c10110e */
[C---:B------:R-:W-:Y:S02]  /*235a0*/  ISETP.LT.OR P3, PT, R0.reuse, 0xf9, !P0 ;  /* 0x000000f90000780c */ /* 0x040fe40004761670 */
[----:B------:R-:W-:Y:S01]  /*235b0*/  ISETP.LT.OR P0, PT, R0, 0xfa, !P0 ;  /* 0x000000fa0000780c */ /* 0x000fe20004701670 */
[----:B----4-:R-:W-:-:S05]  /*235c0*/  FMUL R2, R38, UR20 ;  /* 0x0000001426027c20 */ /* 0x010fca0008400000 */
[----:B------:R-:W-:-:S05]  /*235d0*/  F2FP.SATFINITE.E5M2.F32.PACK_AB_MERGE_C R9, RZ, R2, RZ ;  /* 0x00000002ff09723e */ /* 0x000fca00048060ff */
[----:B------:R4:W-:Y:S01]  /*235e0*/  @!P5 STG.E.U8 desc[UR14][R28.64+0xf0], R9 ;  /* 0x0000f0091c00d986 */ /* 0x0009e2000c10110e */
[----:B------:R-:W-:Y:S01]  /*235f0*/  FMUL R0, R37, UR20 ;  /* 0x0000001425007c20 */ /* 0x000fe20008400000 */
[----:B--2---:R-:W-:-:S04]  /*23600*/  FMUL R2, R36, UR20 ;  /* 0x0000001424027c20 */ /* 0x004fc80008400000 */
[----:B0-----:R-:W-:Y:S01]  /*23610*/  F2FP.SATFINITE.E5M2.F32.PACK_AB_MERGE_C R7, RZ, R0, RZ ;  /* 0x00000000ff07723e */ /* 0x001fe200048060ff */
[----:B---3--:R-:W-:Y:S01]  /*23620*/  FMUL R3, R35, UR20 ;  /* 0x0000001423037c20 */ /* 0x008fe20008400000 */
[----:B------:R-:W-:-:S04]  /*23630*/  F2FP.SATFINITE.E5M2.F32.PACK_AB_MERGE_C R11, RZ, R2, RZ ;  /* 0x00000002ff0b723e */ /* 0x000fc800048060ff */
[----:B------:R-:W-:Y:S01]  /*23640*/  F2FP.SATFINITE.E5M2.F32.PACK_AB_MERGE_C R3, RZ, R3, RZ ;  /* 0x00000003ff03723e */ /* 0x000fe200048060ff */
[----:B------:R4:W-:Y:S04]  /*23650*/  @!P6 STG.E.U8 desc[UR14][R28.64+0xf1], R7 ;  /* 0x0000f1071c00e986 */ /* 0x0009e8000c10110e */
[----:B------:R4:W-:Y:S04]  /*23660*/  @!P2 STG.E.U8 desc[UR14][R30.64+0xf8], R11 ;  /* 0x0000f80b1e00a986 */ /* 0x0009e8000c10110e */
[----:B------:R4:W-:Y:S01]  /*23670*/  @!P1 STG.E.U8 desc[UR14][R30.64+0xf9], R3 ;  /* 0x0000f9031e009986 */ /* 0x0009e2000c10110e */
[----:B-----5:R-:W-:Y:S01]  /*23680*/  FMUL R4, R33, UR20 ;  /* 0x0000001421047c20 */ /* 0x020fe20008400000 */
[----:B-1----:R-:W-:-:S04]  /*23690*/  FMUL R5, R32, UR20 ;  /* 0x0000001420057c20 */ /* 0x002fc80008400000 */
[----:B------:R-:W-:Y:S02]  /*236a0*/  F2FP.SATFINITE.E5M2.F32.PACK_AB_MERGE_C R13, RZ, R4, RZ ;  /* 0x00000004ff0d723e */ /* 0x000fe400048060ff */
[----:B------:R-:W-:-:S03]  /*236b0*/  F2FP.SATFINITE.E5M2.F32.PACK_AB_MERGE_C R5, RZ, R5, RZ ;  /* 0x00000005ff05723e */ /* 0x000fc600048060ff */
[----:B------:R4:W-:Y:S04]  /*236c0*/  @!P3 STG.E.U8 desc[UR14][R28.64+0xf8], R13 ;  /* 0x0000f80d1c00b986 */ /* 0x0009e8000c10110e */
[----:B------:R4:W-:Y:S02]  /*236d0*/  @!P0 STG.E.U8 desc[UR14][R28.64+0xf9], R5 ;  /* 0x0000f9051c008986 */ /* 0x0009e4000c10110e */
.L_x_551:
[----:B------:R-:W-:Y:S05]  /*236e0*/  BSYNC B0 ;  /* 0x0000000000007941 */ /* 0x000fea0003800000 */
.L_x_37:
[----:B--2-4-:R-:W2:Y:S04]  /*236f0*/  LDL.LU R3, [R1+0x45c] ;  /* 0x00045c0001037983 */ /* 0x014ea80000300800 */
[----:B------:R-:W2:Y:S01]  /*23700*/  LDL.LU R2, [R1+0x460] ;  /* 0x0004600001027983 */ /* 0x000ea20000300800 */
[----:B------:R-:W-:Y:S01]  /*23710*/  ULDC UR6, c[0x0][0xc] ;  /* 0x0000030000067ab9 */ /* 0x000fe20000000800 */
[----:B------:R-:W-:Y:S01]  /*23720*/  ULDC UR7, c[0x0][0x10] ;  /* 0x0000040000077ab9 */ /* 0x000fe20000000800 */
[----:B---3--:R-:W2:Y:S01]  /*23730*/  LDC R5, c[0x0][0x14] ;  /* 0x00000500ff057b82 */ /* 0x008ea20000000800 */
[----:B------:R-:W-:Y:S01]  /*23740*/  UIMAD.WIDE.U32 UR6, UR6, UR7, URZ ;  /* 0x00000007060672a5 */ /* 0x000fe2000f8e003f */
[----:B-----5:R-:W-:Y:S01]  /*23750*/  PRMT R0, RZ, 0x7610, R0 ;  /* 0x00007610ff007816 */ /* 0x020fe20000000000 */
[----:B------:R-:W-:-:S04]  /*23760*/  UMOV UR10, 0xffffffff ;  /* 0xffffffff000a7882 */ /* 0x000fc80000000000 */
[----:B--2---:R-:W-:-:S04]  /*23770*/  IMAD.WIDE.U32 R2, R5, UR6, R2 ;  /* 0x0000000605027c25 */ /* 0x004fc8000f8e0002 */
[----:B------:R-:W-:Y:S01]  /*23780*/  IMAD R5, R5, UR7, RZ ;  /* 0x0000000705057c24 */ /* 0x000fe2000f8e02ff */
[----:B------:R-:W-:Y:S01]  /*23790*/  ULDC.64 UR6, c[0x0][0x650] ;  /* 0x0001940000067ab9 */ /* 0x000fe20000000a00 */
[----:B------:R-:W-:Y:S01]  /*237a0*/  IMAD.MOV.U32 R11, RZ, RZ, R2 ;  /* 0x000000ffff0b7224 */ /* 0x000fe200078e0002 */
[----:B------:R-:W-:Y:S01]  /*237b0*/  ISETP.GE.U32.AND P0, PT, R2, UR6, PT ;  /* 0x0000000602007c0c */ /* 0x000fe2000bf06070 */
[----:B------:R-:W-:Y:S02]  /*237c0*/  IMAD.IADD R13, R3, 0x1, R5 ;  /* 0x00000001030d7824 */ /* 0x000fe400078e0205 */
[----:B------:R-:W-:-:S03]  /*237d0*/  IMAD.MOV.U32 R2, RZ, RZ, -0x1 ;  /* 0xffffffffff027424 */ /* 0x000fc600078e00ff */
[----:B------:R2:W-:Y:S01]  /*237e0*/  STL [R1+0x45c], R13 ;  /* 0x00045c0d01007387 */ /* 0x0005e20000100800 */
[----:B------:R-:W-:-:S03]  /*237f0*/  ISETP.GE.U32.AND.EX P0, PT, R13, UR7, PT, P0 ;  /* 0x000000070d007c0c */ /* 0x000fc6000bf06100 */
[----:B------:R2:W-:Y:S04]  /*23800*/  STL [R1+0x460], R11 ;  /* 0x0004600b01007387 */ /* 0x0005e80000100800 */
[----:B------:R2:W-:Y:S06]  /*23810*/  STL [R1+0x464], R2 ;  /* 0x0004640201007387 */ /* 0x0005ec0000100800 */
[----:B------:R-:W-:Y:S05]  /*23820*/  @P0 BRA `(.L_x_552) ;  /* 0x0000000400740947 */ /* 0x000fea0003800000 */
[----:B------:R-:W3:Y:S01]  /*23830*/  S2R R8, SR_CTAID.X ;  /* 0x0000000000087919 */ /* 0x000ee20000002500 */
[----:B------:R-:W-:Y:S01]  /*23840*/  ULDC.64 UR18, c[0x0][0x628] ;  /* 0x00018a0000127ab9 */ /* 0x000fe20000000a00 */
[----:B------:R-:W4:Y:S01]  /*23850*/  LDC R9, c[0x0][0x144] ;  /* 0x00005100ff097b82 */ /* 0x000f220000000800 */
[----:B------:R-:W-:Y:S01]  /*23860*/  ULDC UR6, c[0x0][0x150] ;  /* 0x0000540000067ab9 */ /* 0x000fe20000000800 */
[----:B------:R-:W1:Y:S01]  /*23870*/  S2R R12, SR_CTAID.Y ;  /* 0x00000000000c7919 */ /* 0x000e620000002600 */
[----:B------:R-:W-:Y:S01]  /*23880*/  ISETP.NE.U32.AND P0, PT, RZ, UR18, PT ;  /* 0x00000012ff007c0c */ /* 0x000fe2000bf05070 */
[----:B------:R-:W-:Y:S01]  /*23890*/  ULDC UR23, c[0x0][0x630] ;  /* 0x00018c0000177ab9 */ /* 0x000fe20000000800 */
[----:B------:R-:W-:Y:S02]  /*238a0*/  R2UR UR16, R11 ;  /* 0x000000000b1072ca */ /* 0x000fe400000e0000 */
[----:B------:R-:W-:Y:S01]  /*238b0*/  ISETP.NE.AND.EX P0, PT, RZ, UR19, PT, P0 ;  /* 0x00000013ff007c0c */ /* 0x000fe2000bf05300 */
[----:B0-----:R-:W0:Y:S01]  /*238c0*/  LDC.64 R6, c[0x0][0x620] ;  /* 0x00018800ff067b82 */ /* 0x001e220000000a00 */
[----:B------:R-:W-:-:S02]  /*238d0*/  R2UR UR17, R13 ;  /* 0x000000000d1172ca */ /* 0x000fc400000e0000 */
[----:B---3--:R-:W-:-:S05]  /*238e0*/  I2FP.F32.U32 R0, R8 ;  /* 0x0000000800007245 */ /* 0x008fca0000201000 */
[----:B------:R-:W-:-:S06]  /*238f0*/  FMUL R0, R0, UR6 ;  /* 0x0000000600007c20 */ /* 0x000fcc0008400000 */
[----:B------:R-:W3:Y:S01]  /*23900*/  F2I.U32.TRUNC.NTZ R0, R0 ;  /* 0x0000000000007305 */ /* 0x000ee2000020f000 */
[----:B-1----:R-:W-:Y:S05]  /*23910*/  @!P0 BRA `(.L_x_553) ;  /* 0x0000000000308947 */ /* 0x002fea0003800000 */
        /* <DEDUP_REMOVED lines=12> */
.L_x_553:
[----:B------:R-:W-:Y:S01]  /*239e0*/  USHF.R.U64 UR10, UR16, UR23, UR17 ;  /* 0x00000017100a7299 */ /* 0x000fe20008001211 */
[----:B------:R-:W1:Y:S01]  /*239f0*/  LDC.64 R20, c[0x0][0x640] ;  /* 0x00019000ff147b82 */ /* 0x000e620000000a00 */
[----:B------:R-:W-:Y:S01]  /*23a00*/  USHF.R.U32.HI UR6, URZ, UR23, UR17 ;  /* 0x000000173f067299 */ /* 0x000fe20008011611 */
[----:B---3--:R-:W-:Y:S02]  /*23a10*/  IMAD.MOV R10, RZ, RZ, -R0 ;  /* 0x000000ffff0a7224 */ /* 0x008fe400078e0a00 */
[----:B--2---:R-:W-:Y:S01]  /*23a20*/  IMAD.MOV.U32 R2, RZ, RZ, R11 ;  /* 0x000000ffff027224 */ /* 0x004fe200078e000b */
[----:B------:R-:W-:Y:S01]  /*23a30*/  IADD3 R5, P0, RZ, -UR10, RZ ;  /* 0x8000000aff057c10 */ /* 0x000fe2000ff1e0ff */
[----:B----4-:R-:W-:Y:S02]  /*23a40*/  IMAD R17, R9, R10, R8 ;  /* 0x0000000a09117224 */ /* 0x010fe400078e0208 */
[----:B------:R-:W2:Y:S02]  /*23a50*/  LDC R4, c[0x0][0x618] ;  /* 0x00018600ff047b82 */ /* 0x000ea40000000800 */
[----:B------:R-:W-:Y:S01]  /*23a60*/  IMAD.X R3, RZ, RZ, ~UR6, P0 ;  /* 0x80000006ff037e24 */ /* 0x000fe200080e06ff */
[----:B------:R-:W-:-:S03]  /*23a70*/  ULDC UR6, c[0x0][0x154] ;  /* 0x0000550000067ab9 */ /* 0x000fc60000000800 */
[-C--:B0-----:R-:W-:Y:S02]  /*23a80*/  IMAD R0, R3, R6.reuse, RZ ;  /* 0x0000000603007224 */ /* 0x081fe400078e02ff */
[----:B------:R-:W0:Y:S01]  /*23a90*/  LDC R14, c[0x0][0x608] ;  /* 0x00018200ff0e7b82 */ /* 0x000e220000000800 */
[----:B------:R-:W-:Y:S02]  /*23aa0*/  IMAD.MOV.U32 R3, RZ, RZ, R13 ;  /* 0x000000ffff037224 */ /* 0x000fe400078e000d */
[----:B------:R-:W-:-:S05]  /*23ab0*/  IMAD.WIDE.U32 R2, R5, R6, R2 ;  /* 0x0000000605027225 */ /* 0x000fca00078e0002 */
[----:B------:R-:W3:Y:S01]  /*23ac0*/  LDC R18, c[0x0][0x658] ;  /* 0x00019600ff127b82 */ /* 0x000ee20000000800 */
[----:B------:R-:W-:Y:S01]  /*23ad0*/  IMAD R5, R5, R7, R0 ;  /* 0x0000000705057224 */ /* 0x000fe200078e0200 */
[----:B------:R-:W-:Y:S01]  /*23ae0*/  I2FP.F32.U32 R0, R12 ;  /* 0x0000000c00007245 */ /* 0x000fe20000201000 */
[----:B------:R-:W-:Y:S01]  /*23af0*/  IMAD.MOV.U32 R7, RZ, RZ, 0x1 ;  /* 0x00000001ff077424 */ /* 0x000fe200078e00ff */
[----:B-1----:R-:W-:Y:S01]  /*23b00*/  ISETP.NE.U32.AND P0, PT, R20, RZ, PT ;  /* 0x000000ff1400720c */ /* 0x002fe20003f05070 */
[----:B------:R-:W-:Y:S02]  /*23b10*/  IMAD.IADD R3, R3, 0x1, R5 ;  /* 0x0000000103037824 */ /* 0x000fe400078e0205 */
[----:B------:R-:W-:Y:S01]  /*23b20*/  FMUL R0, R0, UR6 ;  /* 0x0000000600007c20 */ /* 0x000fe20008400000 */
[----:B------:R-:W1:Y:S01]  /*23b30*/  LDC R15, c[0x0][0x148] ;  /* 0x00005200ff0f7b82 */ /* 0x000e620000000800 */
[----:B------:R-:W-:Y:S01]  /*23b40*/  ISETP.NE.AND.EX P0, PT, R21, RZ, PT, P0 ;  /* 0x000000ff1500720c */ /* 0x000fe20003f05300 */
[----:B------:R-:W-:Y:S01]  /*23b50*/  IMAD.MOV.U32 R5, RZ, RZ, -0x1 ;  /* 0xffffffffff057424 */ /* 0x000fe200078e00ff */
[-CC-:B--2---:R-:W-:Y:S01]  /*23b60*/  SHF.R.U64 R10, R2, R4.reuse, R3.reuse ;  /* 0x00000004020a7219 */ /* 0x184fe20000001203 */
[----:B------:R2:W4:Y:S01]  /*23b70*/  F2I.U32.TRUNC.NTZ R13, R0 ;  /* 0x00000000000d7305 */ /* 0x000522000020f000 */
[----:B------:R-:W-:-:S03]  /*23b80*/  SHF.R.U32.HI R3, RZ, R4, R3 ;  /* 0x00000004ff037219 */ /* 0x000fc60000011603 */
[----:B------:R-:W1:Y:S01]  /*23b90*/  LDC R16, c[0x0][0x600] ;  /* 0x00018000ff107b82 */ /* 0x000e620000000800 */
[-CC-:B0-----:R-:W-:Y:S02]  /*23ba0*/  SHF.R.U64 R8, R10, R14.reuse, R3.reuse ;  /* 0x0000000e0a087219 */ /* 0x181fe40000001203 */
[----:B------:R-:W-:-:S05]  /*23bb0*/  SHF.R.U32.HI R3, RZ, R14, R3 ;  /* 0x0000000eff037219 */ /* 0x000fca0000011603 */
[----:B------:R-:W0:Y:S01]  /*23bc0*/  LDC R22, c[0x0][0x648] ;  /* 0x00019200ff167b82 */ /* 0x000e220000000800 */
[-CC-:B---3--:R-:W-:Y:S02]  /*23bd0*/  SHF.R.U64 R11, R8, R18.reuse, R3.reuse ;  /* 0x00000012080b7219 */ /* 0x188fe40000001203 */
[-C--:B------:R-:W-:Y:S02]  /*23be0*/  SHF.L.U32 R5, R5, R18.reuse, RZ ;  /* 0x0000001205057219 */ /* 0x080fe400000006ff */
[-C--:B------:R-:W-:Y:S01]  /*23bf0*/  SHF.R.U32.HI R3, RZ, R18.reuse, R3 ;  /* 0x00000012ff037219 */ /* 0x080fe20000011603 */
[----:B------:R-:W-:Y:S01]  /*23c00*/  IMAD.MOV.U32 R2, RZ, RZ, R11 ;  /* 0x000000ffff027224 */ /* 0x000fe200078e000b */
[----:B------:R-:W-:Y:S01]  /*23c10*/  SHF.L.U32 R40, R7, R18, RZ ;  /* 0x0000001207287219 */ /* 0x000fe200000006ff */
[----:B------:R-:W3:Y:S01]  /*23c20*/  LDC R23, c[0x0][0x638] ;  /* 0x00018e00ff177b82 */ /* 0x000ee20000000800 */
[----:B------:R-:W-:-:S07]  /*23c30*/  LOP3.LUT R19, RZ, R5, RZ, 0x33, !PT ;  /* 0x00000005ff137212 */ /* 0x000fce00078e33ff */
[----:B------:R-:W0:Y:S01]  /*23c40*/  LDC R24, c[0x0][0x610] ;  /* 0x00018400ff187b82 */ /* 0x000e220000000800 */
[----:B--2-4-:R-:W-:Y:S05]  /*23c50*/  @!P0 BRA `(.L_x_554) ;  /* 0x0000000000288947 */ /* 0x014fea0003800000 */
[----:B------:R-:W2:Y:S02]  /*23c60*/  LDC R0, c[0x0][0x64c] ;  /* 0x00019300ff007b82 */ /* 0x000ea40000000800 */
[----:B--2---:R-:W-:-:S05]  /*23c70*/  IADD3 R7, P0, R11, R0, RZ ;  /* 0x000000000b077210 */ /* 0x004fca0007f1e0ff */
        /* <DEDUP_REMOVED lines=8> */
.L_x_554:
[----:B0-----:R-:W-:Y:S01]  /*23d00*/  SHF.R.U64 R0, R2, R22, R3 ;  /* 0x0000001602007219 */ /* 0x001fe20000001203 */
[----:B-1----:R-:W-:Y:S01]  /*23d10*/  VIADD R5, R16, 0xffffffff ;  /* 0xffffffff10057836 */ /* 0x002fe20000000000 */
[----:B------:R-:W-:Y:S01]  /*23d20*/  LOP3.LUT R3, R8, R19, RZ, 0xc0, !PT ;  /* 0x0000001308037212 */ /* 0x000fe200078ec0ff */
[----:B------:R-:W-:Y:S02]  /*23d30*/  IMAD.MOV R13, RZ, RZ, -R13 ;  /* 0x000000ffff0d7224 */ /* 0x000fe400078e0a0d */
[----:B------:R-:W-:Y:S02]  /*23d40*/  IMAD.MOV R2, RZ, RZ, -R0 ;  /* 0x000000ffff027224 */ /* 0x000fe400078e0a00 */
[----:B------:R-:W-:Y:S01]  /*23d50*/  IMAD R40, R40, R0, R3 ;  /* 0x0000000028287224 */ /* 0x000fe200078e0203 */
[----:B------:R-:W-:Y:S01]  /*23d60*/  LOP3.LUT R3, R10, R5, RZ, 0xc0, !PT ;  /* 0x000000050a037212 */ /* 0x000fe200078ec0ff */
[----:B------:R-:W-:Y:S02]  /*23d70*/  @P4 IMAD R17, R15, R13, R12 ;  /* 0x0000000d0f114224 */ /* 0x000fe400078e020c */
[----:B---3--:R-:W-:-:S02]  /*23d80*/  IMAD R0, R2, R23, R11 ;  /* 0x0000001702007224 */ /* 0x008fc400078e020b */
[----:B------:R-:W-:Y:S02]  /*23d90*/  IMAD.MOV.U32 R2, RZ, RZ, 0x1 ;  /* 0x00000001ff027424 */ /* 0x000fe400078e00ff */
[----:B------:R-:W-:Y:S02]  /*23da0*/  IMAD R40, R40, R24, R17 ;  /* 0x0000001828287224 */ /* 0x000fe400078e0211 */
[----:B------:R-:W-:Y:S01]  /*23db0*/  IMAD R3, R0, R16, R3 ;  /* 0x0000001000037224 */ /* 0x000fe200078e0203 */
[----:B------:R-:W-:-:S04]  /*23dc0*/  PRMT R0, R2, 0x7610, R0 ;  /* 0x0000761002007816 */ /* 0x000fc80000000000 */
[----:B------:R-:W-:Y:S02]  /*23dd0*/  SEL R2, R3, R40, !P4 ;  /* 0x0000002803027207 */ /* 0x000fe40006000000 */
[----:B------:R-:W-:-:S03]  /*23de0*/  SEL R40, R40, R3, !P4 ;  /* 0x0000000328287207 */ /* 0x000fc60006000000 */
[----:B------:R3:W-:Y:S04]  /*23df0*/  STL [R1+0x464], R2 ;  /* 0x0004640201007387 */ /* 0x0007e80000100800 */
.L_x_552:
[----:B------:R4:W-:Y:S01]  /*23e00*/  STL [R1+0x468], R40 ;  /* 0x0004682801007387 */ /* 0x0009e20000100800 */
[----:B------:R-:W-:-:S13]  /*23e10*/  LOP3.LUT P0, RZ, R0, 0xff, RZ, 0xc0, !PT ;  /* 0x000000ff00ff7812 */ /* 0x000fda000780c0ff */
[----:B----4-:R-:W-:Y:S05]  /*23e20*/  @P0 BRA `(.L_x_555) ;  /* 0xfffffdd400540947 */ /* 0x010fea000383ffff */
[----:B------:R-:W-:Y:S05]  /*23e30*/  EXIT ;  /* 0x000000000000794d */ /* 0x000fea0003800000 */
.L_x_7:
[----:B------:R-:W2:Y:S01]  /*23e40*/  LDL R163, [R1+0x460] ;  /* 0x0004600001a37983 */ /* 0x000ea20000100800 */
[----:B------:R-:W-:-:S03]  /*23e50*/  ULDC.64 UR4, c[0x0][0x650] ;  /* 0x0001940000047ab9 */ /* 0x000fc60000000a00 */
[----:B------:R-:W3:Y:S01]  /*23e60*/  LDL R162, [R1+0x45c] ;  /* 0x00045c0001a27983 */ /* 0x000ee20000100800 */
[----:B------:R-:W-:Y:S01]  /*23e70*/  PRMT R6, RZ, 0x7610, R6 ;  /* 0x00007610ff067816 */ /* 0x000fe20000000006 */
[----:B------:R-:W-:Y:S02]  /*23e80*/  IMAD.MOV.U32 R5, RZ, RZ, -0x1 ;  /* 0xffffffffff057424 */ /* 0x000fe400078e00ff */
[----:B------:R-:W-:Y:S02]  /*23e90*/  IMAD.MOV.U32 R4, RZ, RZ, -0x1 ;  /* 0xffffffffff047424 */ /* 0x000fe400078e00ff */
[----:B0-----:R-:W-:Y:S01]  /*23ea0*/  IMAD.MOV.U32 R10, RZ, RZ, -0x1 ;  /* 0xffffffffff0a7424 */ /* 0x001fe200078e00ff */
[----:B--2---:R-:W-:-:S04]  /*23eb0*/  ISETP.GE.U32.AND P0, PT, R163, UR4, PT ;  /* 0x00000004a3007c0c */ /* 0x004fc8000bf06070 */
[----:B---3--:R-:W-:-:S13]  /*23ec0*/  ISETP.GE.U32.AND.EX P0, PT, R162, UR5, PT, P0 ;  /* 0x00000005a2007c0c */ /* 0x008fda000bf06100 */
[----:B------:R-:W-:Y:S05]  /*23ed0*/  @P0 BRA `(.L_x_556) ;  /* 0x00000004002c0947 */ /* 0x000fea0003800000 */
[----:B------:R-:W0:Y:S01]  /*23ee0*/  LDC.64 R14, c[0x0][0x628] ;  /* 0x00018a00ff0e7b82 */ /* 0x000e220000000a00 */
[----:B------:R-:W-:Y:S02]  /*23ef0*/  IMAD.MOV.U32 R8, RZ, RZ, R163 ;  /* 0x000000ffff087224 */ /* 0x000fe400078e00a3 */
[----:B------:R-:W-:-:S05]  /*23f00*/  IMAD.MOV.U32 R9, RZ, RZ, R162 ;  /* 0x000000ffff097224 */ /* 0x000fca00078e00a2 */
[----:B------:R-:W1:Y:S08]  /*23f10*/  LDC R10, c[0x0][0x630] ;  /* 0x00018c00ff0a7b82 */ /* 0x000e700000000800 */
[----:B------:R-:W2:Y:S01]  /*23f20*/  LDC.64 R16, c[0x0][0x620] ;  /* 0x00018800ff107b82 */ /* 0x000ea20000000a00 */
[----:B0-----:R-:W-:-:S04]  /*23f30*/  ISETP.NE.U32.AND P0, PT, R14, RZ, PT ;  /* 0x000000ff0e00720c */ /* 0x001fc80003f05070 */
[----:B------:R-:W-:-:S13]  /*23f40*/  ISETP.NE.AND.EX P0, PT, R15, RZ, PT, P0 ;  /* 0x000000ff0f00720c */ /* 0x000fda0003f05300 */
[----:B-12---:R-:W-:Y:S05]  /*23f50*/  @!P0 BRA `(.L_x_557) ;  /* 0x0000000000288947 */ /* 0x006fea0003800000 */
[----:B------:R-:W0:Y:S02]  /*23f60*/  LDC R4, c[0x0][0x634] ;  /* 0x00018d00ff047b82 */ /* 0x000e240000000800 */
[----:B0-----:R-:W-:-:S05]  /*23f70*/  IADD3 R9, P0, R163, R4, RZ ;  /* 0x00000004a3097210 */ /* 0x001fca0007f1e0ff */
        /* <DEDUP_REMOVED lines=8> */
.L_x_557:
[----:B------:R-:W0:Y:S01]  /*24000*/  LDC.64 R20, c[0x0][0x640] ;  /* 0x00019000ff147b82 */ /* 0x000e220000000a00 */
[-CC-:B------:R-:W-:Y:S02]  /*24010*/  SHF.R.U64 R14, R8, R10.reuse, R9.reuse ;  /* 0x0000000a080e7219 */ /* 0x180fe40000001209 */
[----:B------:R-:W-:Y:S02]  /*24020*/  SHF.R.U32.HI R4, RZ, R10, R9 ;  /* 0x0000000aff047219 */ /* 0x000fe40000011609 */
[----:B------:R-:W-:-:S03]  /*24030*/  IADD3 R7, P0, RZ, -R14, RZ ;  /* 0x8000000eff077210 */ /* 0x000fc60007f1e0ff */
[----:B------:R-:W1:Y:S02]  /*24040*/  LDC R8, c[0x0][0x618] ;  /* 0x00018600ff087b82 */ /* 0x000e640000000800 */
[----:B------:R-:W-:Y:S02]  /*24050*/  IMAD.X R5, RZ, RZ, ~R4, P0 ;  /* 0x000000ffff057224 */ /* 0x000fe400000e0e04 */
[----:B------:R-:W-:Y:S02]  /*24060*/  IMAD.MOV.U32 R4, RZ, RZ, R163 ;  /* 0x000000ffff047224 */ /* 0x000fe400078e00a3 */
[-C--:B------:R-:W-:Y:S02]  /*24070*/  IMAD R6, R5, R16.reuse, RZ ;  /* 0x0000001005067224 */ /* 0x080fe400078e02ff */
[----:B------:R-:W2:Y:S01]  /*24080*/  LDC R18, c[0x0][0x608] ;  /* 0x00018200ff127b82 */ /* 0x000ea20000000800 */
[----:B------:R-:W-:Y:S02]  /*24090*/  IMAD.MOV.U32 R5, RZ, RZ, R162 ;  /* 0x000000ffff057224 */ /* 0x000fe400078e00a2 */
[----:B------:R-:W-:-:S05]  /*240a0*/  IMAD.WIDE.U32 R4, R7, R16, R4 ;  /* 0x0000001007047225 */ /* 0x000fca00078e0004 */
[----:B------:R-:W3:Y:S01]  /*240b0*/  LDC R19, c[0x0][0x658] ;  /* 0x00019600ff137b82 */ /* 0x000ee20000000800 */
[----:B------:R-:W-:Y:S01]  /*240c0*/  IMAD R7, R7, R17, R6 ;  /* 0x0000001107077224 */ /* 0x000fe200078e0206 */
[----:B0-----:R-:W-:Y:S01]  /*240d0*/  ISETP.NE.U32.AND P0, PT, R20, RZ, PT ;  /* 0x000000ff1400720c */ /* 0x001fe20003f05070 */
[----:B------:R-:W-:Y:S02]  /*240e0*/  IMAD.MOV.U32 R6, RZ, RZ, -0x1 ;  /* 0xffffffffff067424 */ /* 0x000fe400078e00ff */
[----:B------:R-:W-:Y:S01]  /*240f0*/  IMAD.IADD R5, R5, 0x1, R7 ;  /* 0x0000000105057824 */ /* 0x000fe200078e0207 */
[----:B------:R-:W-:Y:S02]  /*24100*/  ISETP.NE.AND.EX P0, PT, R21, RZ, PT, P0 ;  /* 0x000000ff1500720c */ /* 0x000fe40003f05300 */
[----:B------:R-:W0:Y:S02]  /*24110*/  LDC R17, c[0x0][0x600] ;  /* 0x00018000ff117b82 */ /* 0x000e240000000800 */
[----:B-1----:R-:W-:-:S02]  /*24120*/  SHF.R.U64 R10, R4, R8, R5 ;  /* 0x00000008040a7219 */ /* 0x002fc40000001205 */
[----:B------:R-:W-:-:S04]  /*24130*/  SHF.R.U32.HI R5, RZ, R8, R5 ;  /* 0x00000008ff057219 */ /* 0x000fc80000011605 */
[----:B------:R-:W1:Y:S01]  /*24140*/  LDC R22, c[0x0][0x648] ;  /* 0x00019200ff167b82 */ /* 0x000e620000000800 */
[-CC-:B--2---:R-:W-:Y:S02]  /*24150*/  SHF.R.U64 R15, R10, R18.reuse, R5.reuse ;  /* 0x000000120a0f7219 */ /* 0x184fe40000001205 */
[----:B------:R-:W-:Y:S01]  /*24160*/  SHF.R.U32.HI R4, RZ, R18, R5 ;  /* 0x00000012ff047219 */ /* 0x000fe20000011605 */
[----:B------:R-:W-:-:S04]  /*24170*/  IMAD.MOV.U32 R18, RZ, RZ, 0x1 ;  /* 0x00000001ff127424 */ /* 0x000fc800078e00ff */
[----:B------:R-:W2:Y:S01]  /*24180*/  LDC R23, c[0x0][0x638] ;  /* 0x00018e00ff177b82 */ /* 0x000ea20000000800 */
[-CC-:B---3--:R-:W-:Y:S02]  /*24190*/  SHF.R.U64 R16, R15, R19.reuse, R4.reuse ;  /* 0x000000130f107219 */ /* 0x188fe40000001204 */
[-C--:B------:R-:W-:Y:S02]  /*241a0*/  SHF.L.U32 R6, R6, R19.reuse, RZ ;  /* 0x0000001306067219 */ /* 0x080fe400000006ff */
[----:B------:R-:W-:Y:S01]  /*241b0*/  SHF.R.U32.HI R5, RZ, R19, R4 ;  /* 0x00000013ff057219 */ /* 0x000fe20000011604 */
[----:B------:R-:W-:Y:S01]  /*241c0*/  IMAD.MOV.U32 R4, RZ, RZ, R16 ;  /* 0x000000ffff047224 */ /* 0x000fe200078e0010 */
[----:B------:R-:W-:Y:S01]  /*241d0*/  LOP3.LUT R24, RZ, R6, RZ, 0x33, !PT ;  /* 0x00000006ff187212 */ /* 0x000fe200078e33ff */
[----:B------:R-:W3:Y:S01]  /*241e0*/  LDC R25, c[0x0][0x610] ;  /* 0x00018400ff197b82 */ /* 0x000ee20000000800 */
[----:B------:R-:W-:Y:S05]  /*241f0*/  @!P0 BRA `(.L_x_558) ;  /* 0x0000000000288947 */ /* 0x000fea0003800000 */
        /* <DEDUP_REMOVED lines=10> */
.L_x_558:
[----:B-1----:R-:W-:Y:S01]  /*242a0*/  SHF.R.U64 R4, R4, R22, R5 ;  /* 0x0000001604047219 */ /* 0x002fe20000001205 */
[----:B0-----:R-:W-:Y:S01]  /*242b0*/  VIADD R7, R17, 0xffffffff ;  /* 0xffffffff11077836 */ /* 0x001fe20000000000 */
[----:B------:R-:W-:Y:S01]  /*242c0*/  SHF.L.U32 R18, R18, R19, RZ ;  /* 0x0000001312127219 */ /* 0x000fe200000006ff */
[----:B------:R-:W-:Y:S01]  /*242d0*/  @P4 IMAD R0, R11, R12, R2 ;  /* 0x0000000c0b004224 */ /* 0x000fe200078e0202 */
[----:B------:R-:W-:Y:S01]  /*242e0*/  LOP3.LUT R3, R15, R24, RZ, 0xc0, !PT ;  /* 0x000000180f037212 */ /* 0x000fe200078ec0ff */
[----:B------:R-:W-:Y:S01]  /*242f0*/  IMAD.MOV R5, RZ, RZ, -R4 ;  /* 0x000000ffff057224 */ /* 0x000fe200078e0a04 */
[----:B------:R-:W-:Y:S01]  /*24300*/  LOP3.LUT R7, R10, R7, RZ, 0xc0, !PT ;  /* 0x000000070a077212 */ /* 0x000fe200078ec0ff */
[----:B------:R-:W-:Y:S02]  /*24310*/  IMAD.MOV.U32 R6, RZ, RZ, 0x1 ;  /* 0x00000001ff067424 */ /* 0x000fe400078e00ff */
[----:B------:R-:W-:Y:S02]  /*24320*/  IMAD R3, R18, R4, R3 ;  /* 0x0000000412037224 */ /* 0x000fe400078e0203 */
[----:B--2---:R-:W-:-:S02]  /*24330*/  IMAD R2, R5, R23, R16 ;  /* 0x0000001705027224 */ /* 0x004fc400078e0210 */
[----:B---3--:R-:W-:Y:S02]  /*24340*/  IMAD R0, R3, R25, R0 ;  /* 0x0000001903007224 */ /* 0x008fe400078e0200 */
[----:B------:R-:W-:Y:S02]  /*24350*/  IMAD R5, R2, R17, R7 ;  /* 0x0000001102057224 */ /* 0x000fe400078e0207 */
[----:B------:R-:W-:-:S03]  /*24360*/  IMAD.MOV.U32 R10, RZ, RZ, R14 ;  /* 0x000000ffff0a7224 */ /* 0x000fc600078e000e */
[----:B------:R-:W-:Y:S02]  /*24370*/  SEL R4, R5, R0, !P4 ;  /* 0x0000000005047207 */ /* 0x000fe40006000000 */
[----:B------:R-:W-:-:S07]  /*24380*/  SEL R5, R0, R5, !P4 ;  /* 0x0000000500057207 */ /* 0x000fce0006000000 */
.L_x_556:
[----:B------:R-:W-:-:S08]  /*24390*/  NOP ;  /* 0x0000000000007918 */ /* 0x000fd00000000000 */
[----:B------:R-:W0:-:S00]  /*243a0*/  USETMAXREG.DEALLOC.CTAPOOL 0x18 ;  /* 0x00000018000079c8 */ /* 0x000e0000080e0500 */
[----:B------:R-:W-:-:S13]  /*243b0*/  ISETP.NE.AND P0, PT, RZ, UR8, PT ;  /* 0x00000008ff007c0c */ /* 0x000fda000bf05270 */
[----:B------:R-:W-:Y:S05]  /*243c0*/  @P0 EXIT ;  /* 0x000000000000094d */ /* 0x000fea0003800000 */
[----:B0-----:R-:W-:Y:S01]  /*243d0*/  LOP3.LUT P0, RZ, R6, 0xff, RZ, 0xc0, !PT ;  /* 0x000000ff06ff7812 */ /* 0x001fe2000780c0ff */
[----:B------:R-:W-:Y:S02]  /*243e0*/  IMAD.MOV.U32 R6, RZ, RZ, 0x1 ;  /* 0x00000001ff067424 */ /* 0x000fe400078e00ff */
[----:B------:R-:W-:-:S10]  /*243f0*/  IMAD.MOV.U32 R7, RZ, RZ, RZ ;  /* 0x000000ffff077224 */ /* 0x000fd400078e00ff */
[----:B------:R-:W-:Y:S05]  /*24400*/  @!P0 BRA `(.L_x_559) ;  /* 0x0000000c00ac8947 */ /* 0x000fea0003800000 */
[----:B------:R-:W0:Y:S01]  /*24410*/  LDC R0, c[0x0][0x28c] ;  /* 0x0000a300ff007b82 */ /* 0x000e220000000800 */
[----:B------:R-:W-:Y:S01]  /*24420*/  UMOV UR17, 0x1 ;  /* 0x0000000100117882 */ /* 0x000fe20000000000 */
[----:B------:R-:W-:Y:S01]  /*24430*/  ULDC UR9, c[0x0][0xc] ;  /* 0x0000030000097ab9 */ /* 0x000fe20000000800 */
[----:B------:R-:W-:Y:S01]  /*24440*/  ULDC UR16, c[0x0][0x10] ;  /* 0x0000040000107ab9 */ /* 0x000fe20000000800 */
[----:B------:R-:W-:Y:S01]  /*24450*/  ULDC UR5, c[0x0][0x658] ;  /* 0x0001960000057ab9 */ /* 0x000fe20000000800 */
[----:B------:R-:W-:Y:S01]  /*24460*/  UMOV UR7, 0xffffffff ;  /* 0xffffffff00077882 */ /* 0x000fe20000000000 */
[----:B------:R-:W-:Y:S01]  /*24470*/  BSSY B0, `(.L_x_559) ;  /* 0x00000e4000007945 */ /* 0x000fe20003800000 */
[----:B------:R-:W-:Y:S01]  /*24480*/  USHF.L.U32 UR7, UR7, UR5, URZ ;  /* 0x0000000507077299 */ /* 0x000fe2000800063f */
[----:B------:R-:W1:Y:S01]  /*24490*/  S2UR UR8, SR_CgaCtaId ;  /* 0x00000000000879c3 */ /* 0x000e620000008800 */
[----:B------:R-:W-:Y:S01]  /*244a0*/  IMAD.MOV.U32 R9, RZ, RZ, 0x1 ;  /* 0x00000001ff097424 */ /* 0x000fe200078e00ff */
[----:B------:R-:W-:Y:S01]  /*244b0*/  ULDC UR4, c[0x0][0x600] ;  /* 0x0001800000047ab9 */ /* 0x000fe20000000800 */
[----:B------:R-:W-:Y:S01]  /*244c0*/  IMAD.MOV.U32 R6, RZ, RZ, 0x1 ;  /* 0x00000001ff067424 */ /* 0x000fe200078e00ff */
[----:B------:R-:W-:Y:S01]  /*244d0*/  UMOV UR18, 0x11 ;  /* 0x0000001100127882 */ /* 0x000fe20000000000 */
[----:B------:R-:W-:Y:S01]  /*244e0*/  IMAD.MOV.U32 R7, RZ, RZ, RZ ;  /* 0x000000ffff077224 */ /* 0x000fe200078e00ff */
[----:B------:R-:W-:-:S02]  /*244f0*/  USHF.L.U32 UR5, UR17, UR5, URZ ;  /* 0x0000000511057299 */ /* 0x000fc4000800063f */
[----:B------:R-:W-:Y:S02]  /*24500*/  ULOP3.LUT UR27, UR13, 0x2, URZ, 0xfc, !UPT ;  /* 0x000000020d1b7892 */ /* 0x000fe4000f8efc3f */
[----:B------:R-:W-:Y:S02]  /*24510*/  UIADD3 UR4, UR4, -0x1, URZ ;  /* 0xffffffff04047890 */ /* 0x000fe4000fffe03f */
[----:B------:R-:W-:Y:S01]  /*24520*/  ULOP3.LUT UR7, URZ, UR7, URZ, 0x33, !UPT ;  /* 0x000000073f077292 */ /* 0x000fe2000f8e333f */
[----:B------:R-:W-:Y:S01]  /*24530*/  ULDC.64 UR32, c[0x0][0x198] ;  /* 0x0000660000207ab9 */ /* 0x000fe20000000a00 */
[----:B0-----:R-:W-:-:S05]  /*24540*/  VIADD R0, R0, 0x3f ;  /* 0x0000003f00007836 */ /* 0x001fca0000000000 */
[----:B------:R-:W-:Y:S01]  /*24550*/  SHF.R.S32.HI R3, RZ, 0x1f, R0 ;  /* 0x0000001fff037819 */ /* 0x000fe20000011400 */
[----:B-1----:R-:W-:-:S03]  /*24560*/  USHF.R.U32.HI UR28, URZ, 0x2, UR8 ;  /* 0x000000023f1c7899 */ /* 0x002fc60008011608 */
[----:B------:R-:W-:Y:S01]  /*24570*/  LEA.HI R0, R3, R0, RZ, 0x6 ;  /* 0x0000000003007211 */ /* 0x000fe200078f30ff */
[----:B------:R-:W-:Y:S02]  /*24580*/  ULOP3.LUT UR10, UR8, 0x3, URZ, 0xc0, !UPT ;  /* 0x00000003080a7892 */ /* 0x000fe4000f8ec03f */
[----:B------:R-:W-:Y:S01]  /*24590*/  USHF.L.U32 UR6, UR8, 0x6, URZ ;  /* 0x0000000608067899 */ /* 0x000fe2000800063f */
[----:B------:R-:W-:Y:S01]  /*245a0*/  SHF.R.S32.HI R0, RZ, 0x6, R0 ;  /* 0x00000006ff007819 */ /* 0x000fe20000011400 */
[----:B------:R-:W-:Y:S02]  /*245b0*/  USHF.L.U32 UR29, UR8, 0xc, URZ ;  /* 0x0000000c081d7899 */ /* 0x000fe4000800063f */
[----:B------:R-:W-:Y:S02]  /*245c0*/  ULOP3.LUT UR8, UR8, 0xfffffffc, URZ, 0xc0, !UPT ;  /* 0xfffffffc08087892 */ /* 0x000fe4000f8ec03f */
[----:B------:R-:W-:Y:S01]  /*245d0*/  UISETP.GT.U32.AND UP0, UPT, UR10, 0xffff, UPT ;  /* 0x0000ffff0a00788c */ /* 0x000fe2000bf04070 */
[----:B------:R-:W-:Y:S01]  /*245e0*/  VIADD R15, R0, 0x1 ;  /* 0x00000001000f7836 */ /* 0x000fe20000000000 */
[----:B------:R-:W-:-:S02]  /*245f0*/  ULOP3.LUT UR12, UR8, 0x1, URZ, 0xfc, !UPT ;  /* 0x00000001080c7892 */ /* 0x000fc4000f8efc3f */
[----:B------:R-:W-:Y:S02]  /*24600*/  ULOP3.LUT UR14, UR8, 0x2, URZ, 0xfc, !UPT ;  /* 0x00000002080e7892 */ /* 0x000fe4000f8efc3f */
[----:B------:R-:W-:Y:S02]  /*24610*/  USHF.L.U32 UR11, UR17, UR8, URZ ;  /* 0x00000008110b7299 */ /* 0x000fe4000800063f */
[----:B------:R-:W-:Y:S02]  /*24620*/  ULOP3.LUT UR15, UR8, 0x3, URZ, 0xfc, !UPT ;  /* 0x00000003080f7892 */ /* 0x000fe4000f8efc3f */
[----:B------:R-:W-:Y:S02]  /*24630*/  UIMAD.WIDE.U32 UR8, UR9, UR16, URZ ;  /* 0x00000010090872a5 */ /* 0x000fe4000f8e003f */
[----:B------:R-:W-:Y:S02]  /*24640*/  USHF.L.U32 UR12, UR17, UR12, URZ ;  /* 0x0000000c110c7299 */ /* 0x000fe4000800063f */
[----:B------:R-:W-:-:S02]  /*24650*/  USHF.L.U32 UR14, UR17, UR14, URZ ;  /* 0x0000000e110e7299 */ /* 0x000fc4000800063f */
[----:B------:R-:W-:Y:S01]  /*24660*/  USEL UR10, UR10, 0xffff, !UP0 ;  /* 0x0000ffff0a0a7887 */ /* 0x000fe2000c000000 */
[----:B------:R-:W-:Y:S01]  /*24670*/  ULDC UR16, c[0x0][0x14] ;  /* 0x0000050000107ab9 */ /* 0x000fe20000000800 */
[----:B------:R-:W-:Y:S02]  /*24680*/  USHF.L.U32 UR15, UR17, UR15, URZ ;  /* 0x0000000f110f7299 */ /* 0x000fe4000800063f */
[----:B------:R-:W-:Y:S02]  /*24690*/  UIMAD.WIDE.U32 UR22, UR8, UR16, URZ ;  /* 0x00000010081672a5 */ /* 0x000fe4000f8e003f */
[----:B------:R-:W-:Y:S02]  /*246a0*/  UIMAD UR16, UR9, UR16, URZ ;  /* 0x00000010091072a4 */ /* 0x000fe4000f8e023f */
[----:B------:R-:W-:Y:S02]  /*246b0*/  ULOP3.LUT UR11, UR14, UR11, UR12, 0xfe, !UPT ;  /* 0x0000000b0e0b7292 */ /* 0x000fe4000f8efe0c */
[----:B------:R-:W-:-:S02]  /*246c0*/  ULOP3.LUT UR10, UR10, 0xffff, URZ, 0xc0, !UPT ;  /* 0x0000ffff0a0a7892 */ /* 0x000fc4000f8ec03f */
[----:B------:R-:W-:Y:S02]  /*246d0*/  ULOP3.LUT UR6, UR6, 0xc0, URZ, 0xc0, !UPT ;  /* 0x000000c006067892 */ /* 0x000fe4000f8ec03f */
[----:B------:R-:W-:Y:S02]  /*246e0*/  UIADD3 UR16, UR23, UR16, URZ ;  /* 0x0000001017107290 */ /* 0x000fe4000fffe03f */
[----:B------:R-:W-:Y:S02]  /*246f0*/  ULOP3.LUT UR17, UR11, UR15, URZ, 0xfc, !UPT ;  /* 0x0000000f0b117292 */ /* 0x000fe4000f8efc3f */
[----:B------:R-:W-:-:S12]  /*24700*/  USHF.L.U32 UR18, UR18, UR10, URZ ;  /* 0x0000000a12127299 */ /* 0x000fd8000800063f */
.L_x_570:
[----:B------:R-:W-:-:S03]  /*24710*/  UMOV UR8, 0xffffffff ;  /* 0xffffffff00087882 */ /* 0x000fc60000000000 */
[----:B------:R-:W-:Y:S05]  /*24720*/  BRA.DIV UR8, `(.L_x_560) ;  /* 0x00000012084c7947 */ /* 0x000fea000b800000 */
[----:B------:R-:W-:-:S13]  /*24730*/  ELECT P0, URZ, PT ;  /* 0x00000000003f782f */ /* 0x000fda0003800000 */
.L_x_584:
[----:B------:R-:W0:Y:S01]  /*24740*/  LDC R2, c[0x0][0x28c] ;  /* 0x0000a300ff027b82 */ /* 0x000e220000000800 */
[----:B------:R-:W-:Y:S01]  /*24750*/  BSSY B1, `(.L_x_561) ;  /* 0x000003d000017945 */ /* 0x000fe20003800000 */
[----:B0-----:R-:W-:-:S13]  /*24760*/  ISETP.LT.OR P0, PT, R2, 0x1, !P0 ;  /* 0x000000010200780c */ /* 0x001fda0004701670 */
[----:B------:R-:W-:Y:S05]  /*24770*/  @P0 BRA `(.L_x_562) ;  /* 0x0000000000e80947 */ /* 0x000fea0003800000 */
[----:B------:R-:W-:Y:S01]  /*24780*/  LEA R2, R5, UR28, 0x1 ;  /* 0x0000001c05027c11 */ /* 0x000fe2000f8e08ff */
[----:B------:R-:W-:Y:S01]  /*24790*/  IMAD.MOV.U32 R13, RZ, RZ, RZ ;  /* 0x000000ffff0d7224 */ /* 0x000fe200078e00ff */
[----:B------:R-:W-:Y:S01]  /*247a0*/  LEA R4, R4, UR6, 0x8 ;  /* 0x0000000604047c11 */ /* 0x000fe2000f8e40ff */
[----:B------:R-:W-:Y:S02]  /*247b0*/  IMAD.MOV.U32 R3, RZ, RZ, R15 ;  /* 0x000000ffff037224 */ /* 0x000fe400078e000f */
[----:B------:R-:W-:Y:S02]  /*247c0*/  IMAD.SHL.U32 R2, R2, 0x80, RZ ;  /* 0x0000008002027824 */ /* 0x000fe400078e00ff */
[----:B------:R-:W-:Y:S02]  /*247d0*/  IMAD.MOV.U32 R5, RZ, RZ, R6 ;  /* 0x000000ffff057224 */ /* 0x000fe400078e0006 */
[----:B------:R-:W-:-:S07]  /*247e0*/  IMAD.MOV.U32 R8, RZ, RZ, R7 ;  /* 0x000000ffff087224 */ /* 0x000fce00078e0007 */
.L_x_565:
[----:B------:R-:W0:Y:S01]  /*247f0*/  S2R R12, SR_CgaCtaId ;  /* 0x00000000000c7919 */ /* 0x000e220000008800 */
[----:B------:R-:W-:Y:S01]  /*24800*/  MOV R11, 0x400 ;  /* 0x00000400000b7802 */ /* 0x000fe20000000f00 */
[----:B------:R-:W1:Y:S03]  /*24810*/  S2R R14, SR_TID.X ;  /* 0x00000000000e7919 */ /* 0x000e660000002100 */
[----:B0-----:R-:W-:Y:S02]  /*24820*/  LEA R17, R12, R11, 0x18 ;  /* 0x0000000b0c117211 */ /* 0x001fe400078ec0ff */
[----:B------:R-:W-:Y:S02]  /*24830*/  SHF.L.U32 R11, R5, 0x1f, RZ ;  /* 0x0000001f050b7819 */ /* 0x000fe400000006ff */
[----:B-1----:R-:W-:Y:S01]  /*24840*/  LOP3.LUT P1, RZ, R14, 0x7f, RZ, 0xc0, !PT ;  /* 0x0000007f0eff7812 */ /* 0x002fe2000782c0ff */
[----:B------:R-:W-:-:S04]  /*24850*/  IMAD R12, R8, 0x8, R17 ;  /* 0x00000008080c7824 */ /* 0x000fc800078e0211 */
[----:B------:R-:W0:Y:S02]  /*24860*/  SYNCS.PHASECHK.TRANS64.TRYWAIT P0, [R12+URZ+0x38], R11 ;  /* 0x0000380b0c0075a7 */ /* 0x000e24000800017f */
[----:B0-----:R-:W-:Y:S06]  /*24870*/  @!P0 BRA `(.L_x_563) ;  /* 0x0000001000188947 */ /* 0x001fec0003800000 */
.L_x_585:
[----:B0-----:R-:W0:Y:S01]  /*24880*/  @!P1 LDC R11, c[0x0][0x500] ;  /* 0x00014000ff0b9b82 */ /* 0x001e220000000800 */
[----:B------:R-:W-:-:S04]  /*24890*/  UPRMT UR8, UR27, 0x9910, URZ ;  /* 0x000099101b087896 */ /* 0x000fc8000800003f */
[----:B------:R-:W-:-:S06]  /*248a0*/  UISETP.NE.AND UP0, UPT, UR8, 0x2, UPT ;  /* 0x000000020800788c */ /* 0x000fcc000bf05270 */
[----:B------:R-:W-:Y:S01]  /*248b0*/  PLOP3.LUT P0, PT, PT, PT, UP0, 0x80, 0x0 ;  /* 0x000000000000781c */ /* 0x000fe20003f0f008 */
[----:B0-----:R0:W-:-:S12]  /*248c0*/  @!P1 SYNCS.ARRIVE.TRANS64 RZ, [R12+URZ], R11 ;  /* 0x0000000b0cff99a7 */ /* 0x0011d8000800003f */
[----:B------:R-:W-:Y:S05]  /*248d0*/  @P0 BRA `(.L_x_564) ;  /* 0x0000000000040947 */ /* 0x000fea0003800000 */
[----:B------:R-:W-:Y:S01]  /*248e0*/  BPT.TRAP 0x1 ;  /* 0x000000040000795c */ /* 0x000fe20000300000 */
.L_x_564:
[----:B------:R-:W-:Y:S01]  /*248f0*/  R2UR UR8, R8 ;  /* 0x00000000080872ca */ /* 0x000fe200000e0000 */
[----:B------:R-:W-:Y:S01]  /*24900*/  VIADD R3, R3, 0xffffffff ;  /* 0xffffffff03037836 */ /* 0x000fe20000000000 */
[----:B------:R-:W-:Y:S01]  /*24910*/  R2UR UR25, R17 ;  /* 0x00000000111972ca */ /* 0x000fe200000e0000 */
[----:B------:R-:W-:Y:S01]  /*24920*/  UIADD3 UR14, UP0, UR32, 0xf0, URZ ;  /* 0x000000f0200e7890 */ /* 0x000fe2000ff1e03f */
[----:B------:R-:W-:Y:S01]  /*24930*/  R2UR UR26, R2 ;  /* 0x00000000021a72ca */ /* 0x000fe200000e0000 */
[----:B------:R-:W-:Y:S01]  /*24940*/  UIADD3 UR34, UP1, UR32, 0x1f0, URZ ;  /* 0x000001f020227890 */ /* 0x000fe2000ff3e03f */
[----:B------:R-:W-:Y:S01]  /*24950*/  R2UR UR9, R12 ;  /* 0x000000000c0972ca */ /* 0x000fe200000e0000 */
[----:B------:R-:W-:Y:S01]  /*24960*/  UIADD3.X UR15, URZ, UR33, URZ, UP0, !UPT ;  /* 0x000000213f0f7290 */ /* 0x000fe200087fe43f */
[----:B------:R-:W-:Y:S01]  /*24970*/  R2UR UR10, R13 ;  /* 0x000000000d0a72ca */ /* 0x000fe200000e0000 */
[----:B------:R-:W-:Y:S01]  /*24980*/  UPRMT UR19, URZ, 0x5410, UR18 ;  /* 0x000054103f137896 */ /* 0x000fe20008000012 */
[----:B------:R-:W-:Y:S01]  /*24990*/  R2UR UR12, R10 ;  /* 0x000000000a0c72ca */ /* 0x000fe200000e0000 */
[----:B------:R-:W-:Y:S01]  /*249a0*/  VIADD R8, R8, 0x1 ;  /* 0x0000000108087836 */ /* 0x000fe20000000000 */
[----:B------:R-:W-:Y:S01]  /*249b0*/  R2UR UR30, R4 ;  /* 0x00000000041e72ca */ /* 0x000fe200000e0000 */
[----:B------:R-:W-:Y:S01]  /*249c0*/  USHF.L.U32 UR8, UR8, 0xe, URZ ;  /* 0x0000000e08087899 */ /* 0x000fe2000800063f */
[----:B------:R-:W-:Y:S01]  /*249d0*/  ISETP.GT.AND P1, PT, R3, 0x1, PT ;  /* 0x000000010300780c */ /* 0x000fe20003f24270 */
[----:B------:R-:W-:Y:S01]  /*249e0*/  UPRMT UR31, URZ, 0x5410, UR17 ;  /* 0x000054103f1f7896 */ /* 0x000fe20008000011 */
[C---:B------:R-:W-:Y:S01]  /*249f0*/  ISETP.NE.AND P0, PT, R8.reuse, 0x7, PT ;  /* 0x000000070800780c */ /* 0x040fe20003f05270 */
[----:B------:R-:W-:Y:S01]  /*24a00*/  ULEA UR11, UR28, UR8, 0xd ;  /* 0x000000081c0b7291 */ /* 0x000fe2000f8e683f */
[----:B------:R-:W-:Y:S01]  /*24a10*/  VIADD R13, R13, 0x40 ;  /* 0x000000400d0d7836 */ /* 0x000fe20000000000 */
[----:B------:R-:W-:Y:S01]  /*24a20*/  ULOP3.LUT UR8, UR8, 0x3000, UR29, 0xf8, !UPT ;  /* 0x0000300008087892 */ /* 0x000fe2000f8ef81d */
[----:B0-----:R-:W-:Y:S01]  /*24a30*/  SEL R12, RZ, 0x1, P0 ;  /* 0x00000001ff0c7807 */ /* 0x001fe20000000000 */
[----:B------:R-:W-:Y:S01]  /*24a40*/  UIADD3 UR24, UR25, 0x180, UR11 ;  /* 0x0000018019187890 */ /* 0x000fe2000fffe00b */
[----:B------:R-:W-:Y:S01]  /*24a50*/  SEL R8, R8, RZ, P0 ;  /* 0x000000ff08087207 */ /* 0x000fe20000000000 */
[----:B------:R-:W-:Y:S01]  /*24a60*/  UIADD3 UR25, UR25, 0x1c180, UR8 ;  /* 0x0001c18019197890 */ /* 0x000fe2000fffe008 */
[----:B------:R-:W-:Y:S01]  /*24a70*/  LOP3.LUT R5, R5, R12, RZ, 0x3c, !PT ;  /* 0x0000000c05057212 */ /* 0x000fe200078e3cff */
[----:B------:R-:W-:Y:S01]  /*24a80*/  UIADD3.X UR35, URZ, UR33, URZ, UP1, !UPT ;  /* 0x000000213f237290 */ /* 0x000fe20008ffe43f */
[----:B------:R-:W-:Y:S01]  /*24a90*/  UMOV UR20, 0x0 ;  /* 0x0000000000147882 */ /* 0x000fe20000000000 */
[----:B------:R-:W-:Y:S01]  /*24aa0*/  UMOV UR21, 0x10000000 ;  /* 0x1000000000157882 */ /* 0x000fe20000000000 */
[----:B------:R-:W-:Y:S01]  /*24ab0*/  UMOV UR11, UR26 ;  /* 0x0000001a000b7c82 */ /* 0x000fe20008000000 */
[----:B------:R-:W-:-:S02]  /*24ac0*/  UMOV UR8, UR24 ;  /* 0x0000001800087c82 */ /* 0x000fc40008000000 */
[----:B------:R0:W-:Y:S02]  /*24ad0*/  UTMALDG.3D.MULTICAST [UR8], [UR14], UR19, desc[UR20] ;  /* 0x000014080e0073b4 */ /* 0x0001e40008011813 */
[----:B0-----:R-:W-:Y:S01]  /*24ae0*/  UMOV UR8, UR25 ;  /* 0x0000001900087c82 */ /* 0x001fe20008000000 */
[----:B------:R-:W-:Y:S02]  /*24af0*/  UMOV UR11, UR30 ;  /* 0x0000001e000b7c82 */ /* 0x000fe40008000000 */
[----:B------:R0:W-:Y:S02]  /*24b00*/  UTMALDG.3D.MULTICAST [UR8], [UR34], UR31, desc[UR20] ;  /* 0x00001408220073b4 */ /* 0x0001e4000801181f */
[----:B0-----:R-:W-:Y:S05]  /*24b10*/  @P1 BRA `(.L_x_565) ;  /* 0xfffffffc00341947 */ /* 0x001fea000383ffff */
.L_x_562:
[----:B------:R-:W-:Y:S05]  /*24b20*/  BSYNC B1 ;  /* 0x0000000000017941 */ /* 0x000fea0003800000 */
.L_x_561:
[----:B------:R-:W2:Y:S01]  /*24b30*/  LDL.LU R16, [R1+0x45c] ;  /* 0x00045c0001107983 */ /* 0x000ea20000300800 */
[----:B------:R-:W-:Y:S01]  /*24b40*/  LOP3.LUT P1, RZ, R9, 0xff, RZ, 0xc0, !PT ;  /* 0x000000ff09ff7812 */ /* 0x000fe2000782c0ff */
[----:B------:R-:W-:Y:S01]  /*24b50*/  IMAD.IADD R4, R0, 0x1, R7 ;  /* 0x0000000100047824 */ /* 0x000fe200078e0207 */
[----:B------:R-:W-:Y:S01]  /*24b60*/  ULDC.64 UR8, c[0x0][0x650] ;  /* 0x0001940000087ab9 */ /* 0x000fe20000000a00 */
[----:B------:R-:W3:Y:S01]  /*24b70*/  LDL.LU R14, [R1+0x460] ;  /* 0x00046000010e7983 */ /* 0x000ee20000300800 */
[----:B------:R-:W-:Y:S01]  /*24b80*/  BSSY B1, `(.L_x_566) ;  /* 0x0000070000017945 */ /* 0x000fe20003800000 */
[C---:B------:R-:W-:Y:S01]  /*24b90*/  IMAD.WIDE.U32 R2, R4.reuse, 0x24924925, RZ ;  /* 0x2492492504027825 */ /* 0x040fe200078e00ff */
[C---:B------:R-:W-:Y:S02]  /*24ba0*/  ISETP.GT.U32.AND P0, PT, R4.reuse, 0x6, PT ;  /* 0x000000060400780c */ /* 0x040fe40003f04070 */
[----:B------:R-:W-:Y:S01]  /*24bb0*/  PRMT R9, RZ, 0x7610, R9 ;  /* 0x00007610ff097816 */ /* 0x000fe20000000009 */
[----:B------:R-:W-:Y:S01]  /*24bc0*/  IMAD.IADD R2, R4, 0x1, -R3 ;  /* 0x0000000104027824 */ /* 0x000fe200078e0a03 */
[----:B------:R-:W-:Y:S01]  /*24bd0*/  ISETP.LT.U32.AND P0, PT, R0, 0x7, P0 ;  /* 0x000000070000780c */ /* 0x000fe20000701070 */
[----:B------:R-:W-:-:S02]  /*24be0*/  IMAD.MOV.U32 R5, RZ, RZ, -0x1 ;  /* 0xffffffffff057424 */ /* 0x000fc400078e00ff */
[----:B------:R-:W0:Y:S01]  /*24bf0*/  @P1 S2R R8, SR_CgaCtaId ;  /* 0x0000000000081919 */ /* 0x000e220000008800 */
[----:B------:R-:W-:Y:S01]  /*24c00*/  LEA.HI R2, R2, R3, RZ, 0x1f ;  /* 0x0000000302027211 */ /* 0x000fe200078ff8ff */
[----:B------:R-:W-:Y:S01]  /*24c10*/  IMAD.MOV.U32 R10, RZ, RZ, -0x1 ;  /* 0xffffffffff0a7424 */ /* 0x000fe200078e00ff */
[----:B------:R-:W-:Y:S02]  /*24c20*/  @P1 MOV R3, 0x400 ;  /* 0x0000040000031802 */ /* 0x000fe40000000f00 */
[--C-:B------:R-:W-:Y:S02]  /*24c30*/  SHF.R.U32.HI R7, RZ, 0x2, R2.reuse ;  /* 0x00000002ff077819 */ /* 0x100fe40000011602 */
[----:B------:R-:W-:Y:S02]  /*24c40*/  PRMT R2, RZ, 0x7610, R2 ;  /* 0x00007610ff027816 */ /* 0x000fe40000000002 */
[----:B0-----:R-:W-:-:S04]  /*24c50*/  @P1 LEA R3, R8, R3, 0x18 ;  /* 0x0000000308031211 */ /* 0x001fc800078ec0ff */
[----:B------:R0:W-:Y:S01]  /*24c60*/  @P1 SYNCS.ARRIVE.TRANS64.A1T0 RZ, [R3+URZ+0x88], RZ ;  /* 0x000088ff03ff19a7 */ /* 0x0001e2000810003f */
[----:B------:R-:W-:Y:S02]  /*24c70*/  ISETP.GE.U32.AND P1, PT, R0, 0x7, PT ;  /* 0x000000070000780c */ /* 0x000fe40003f26070 */
[----:B0-----:R-:W-:-:S04]  /*24c80*/  SEL R3, RZ, 0x1, !P0 ;  /* 0x00000001ff037807 */ /* 0x001fc80004000000 */
[----:B------:R-:W-:-:S07]  /*24c90*/  LOP3.LUT R6, R6, R3, RZ, 0x3c, !PT ;  /* 0x0000000306067212 */ /* 0x000fce00078e3cff */
[----:B------:R-:W-:Y:S01]  /*24ca0*/  @P1 LOP3.LUT R6, R6, 0x1, R7, 0x78, !PT ;  /* 0x0000000106061812 */ /* 0x000fe200078e7807 */
[----:B------:R-:W-:Y:S02]  /*24cb0*/  IMAD R7, R7, -0x7, R4 ;  /* 0xfffffff907077824 */ /* 0x000fe400078e0204 */
[----:B------:R-:W-:Y:S01]  /*24cc0*/  IMAD.MOV.U32 R4, RZ, RZ, -0x1 ;  /* 0xffffffffff047424 */ /* 0x000fe200078e00ff */
[----:B---3--:R-:W-:-:S04]  /*24cd0*/  IADD3 R14, P0, R14, UR22, RZ ;  /* 0x000000160e0e7c10 */ /* 0x008fc8000ff1e0ff */
[----:B--2---:R-:W-:Y:S01]  /*24ce0*/  IADD3.X R16, R16, UR16, RZ, P0, !PT ;  /* 0x0000001010107c10 */ /* 0x004fe200087fe4ff */
[----:B------:R0:W-:Y:S01]  /*24cf0*/  STL [R1+0x460], R14 ;  /* 0x0004600e01007387 */ /* 0x0001e20000100800 */
[----:B------:R-:W-:-:S03]  /*24d00*/  ISETP.GE.U32.AND P0, PT, R14, UR8, PT ;  /* 0x000000080e007c0c */ /* 0x000fc6000bf06070 */
[----:B------:R0:W-:Y:S01]  /*24d10*/  STL [R1+0x45c], R16 ;  /* 0x00045c1001007387 */ /* 0x0001e20000100800 */
[----:B------:R-:W-:-:S13]  /*24d20*/  ISETP.GE.U32.AND.EX P0, PT, R16, UR9, PT, P0 ;  /* 0x0000000910007c0c */ /* 0x000fda000bf06100 */
[----:B0-----:R-:W-:Y:S05]  /*24d30*/  @P0 BRA `(.L_x_567) ;  /* 0x0000000400500947 */ /* 0x001fea0003800000 */
[----:B------:R-:W0:Y:S01]  /*24d40*/  S2R R8, SR_CTAID.X ;  /* 0x0000000000087919 */ /* 0x000e220000002500 */
[----:B------:R-:W-:Y:S01]  /*24d50*/  ULDC UR8, c[0x0][0x150] ;  /* 0x0000540000087ab9 */ /* 0x000fe20000000800 */
[----:B------:R-:W1:Y:S01]  /*24d60*/  LDC R3, c[0x0][0x144] ;  /* 0x00005100ff037b82 */ /* 0x000e620000000800 */
[----:B------:R-:W-:Y:S01]  /*24d70*/  ULDC UR11, c[0x0][0x630] ;  /* 0x00018c00000b7ab9 */ /* 0x000fe20000000800 */
[----:B------:R-:W2:Y:S06]  /*24d80*/  S2R R5, SR_CTAID.Y ;  /* 0x0000000000057919 */ /* 0x000eac0000002600 */
[----:B------:R-:W3:Y:S01]  /*24d90*/  LDC R12, c[0x0][0x148] ;  /* 0x00005200ff0c7b82 */ /* 0x000ee20000000800 */
[----:B0-----:R-:W-:-:S02]  /*24da0*/  I2FP.F32.U32 R2, R8 ;  /* 0x0000000800027245 */ /* 0x001fc40000201000 */
[----:B--2---:R-:W-:-:S03]  /*24db0*/  I2FP.F32.U32 R4, R5 ;  /* 0x0000000500047245 */ /* 0x004fc60000201000 */
[----:B------:R-:W-:Y:S01]  /*24dc0*/  FMUL R2, R2, UR8 ;  /* 0x0000000802027c20 */ /* 0x000fe20008400000 */
[----:B------:R-:W-:Y:S02]  /*24dd0*/  ULDC UR8, c[0x0][0x154] ;  /* 0x0000550000087ab9 */ /* 0x000fe40000000800 */
[----:B------:R-:W-:Y:S01]  /*24de0*/  FMUL R10, R4, UR8 ;  /* 0x00000008040a7c20 */ /* 0x000fe20008400000 */
[----:B------:R-:W-:Y:S02]  /*24df0*/  ULDC.64 UR8, c[0x0][0x628] ;  /* 0x00018a0000087ab9 */ /* 0x000fe40000000a00 */
[----:B------:R-:W0:Y:S01]  /*24e00*/  F2I.U32.TRUNC.NTZ R2, R2 ;  /* 0x0000000200027305 */ /* 0x000e22000020f000 */
[----:B------:R-:W-:-:S04]  /*24e10*/  ISETP.NE.U32.AND P0, PT, RZ, UR8, PT ;  /* 0x00000008ff007c0c */ /* 0x000fc8000bf05070 */
[----:B------:R-:W-:-:S03]  /*24e20*/  ISETP.NE.AND.EX P0, PT, RZ, UR9, PT, P0 ;  /* 0x00000009ff007c0c */ /* 0x000fc6000bf05300 */
[----:B------:R-:W2:Y:S01]  /*24e30*/  F2I.U32.TRUNC.NTZ R10, R10 ;  /* 0x0000000a000a7305 */ /* 0x000ea2000020f000 */
[----:B0-----:R-:W-:Y:S02]  /*24e40*/  IMAD.MOV R4, RZ, RZ, -R2 ;  /* 0x000000ffff047224 */ /* 0x001fe400078e0a02 */
[----:B------:R-:W-:Y:S02]  /*24e50*/  IMAD.MOV.U32 R2, RZ, RZ, R14 ;  /* 0x000000ffff027224 */ /* 0x000fe400078e000e */
[----:B-1----:R-:W-:Y:S02]  /*24e60*/  IMAD R8, R3, R4, R8 ;  /* 0x0000000403087224 */ /* 0x002fe400078e0208 */
[----:B--2---:R-:W-:-:S04]  /*24e70*/  IMAD.MOV R3, RZ, RZ, -R10 ;  /* 0x000000ffff037224 */ /* 0x004fc800078e0a0a */
[----:B---3--:R-:W-:Y:S02]  /*24e80*/  @P4 IMAD R8, R12, R3, R5 ;  /* 0x000000030c084224 */ /* 0x008fe400078e0205 */
[----:B------:R-:W-:Y:S01]  /*24e90*/  IMAD.MOV.U32 R3, RZ, RZ, R16 ;  /* 0x000000ffff037224 */ /* 0x000fe200078e0010 */
[----:B------:R-:W-:Y:S06]  /*24ea0*/  @!P0 BRA `(.L_x_568) ;  /* 0x0000000000288947 */ /* 0x000fec0003800000 */
[----:B------:R-:W-:Y:S02]  /*24eb0*/  ULDC UR10, c[0x0][0x634] ;  /* 0x00018d00000a7ab9 */ /* 0x000fe40000000800 */
[----:B------:R-:W-:-:S05]  /*24ec0*/  IADD3 R3, P0, R14, UR10, RZ ;  /* 0x0000000a0e037c10 */ /* 0x000fca000ff1e0ff */
[----:B------:R-:W-:-:S04]  /*24ed0*/  IMAD.X R11, RZ, RZ, R16, P0 ;  /* 0x000000ffff0b7224 */ /* 0x000fc800000e0610 */
[----:B------:R-:W-:-:S04]  /*24ee0*/  IMAD.WIDE.U32 R4, R11, UR8, RZ ;  /* 0x000000080b047c25 */ /* 0x000fc8000f8e00ff */
[----:B------:R-:W-:-:S04]  /*24ef0*/  IMAD.WIDE.U32 R4, P0, R3, UR9, R4 ;  /* 0x0000000903047c25 */ /* 0x000fc8000f800004 */
[----:B------:R-:W-:-:S04]  /*24f00*/  IMAD.WIDE.U32 R2, R3, UR8, RZ ;  /* 0x0000000803027c25 */ /* 0x000fc8000f8e00ff */
[----:B------:R-:W-:Y:S01]  /*24f10*/  IMAD.MOV.U32 R2, RZ, RZ, R5 ;  /* 0x000000ffff027224 */ /* 0x000fe200078e0005 */
[----:B------:R-:W-:Y:S01]  /*24f20*/  IADD3 RZ, P1, R3, R4, RZ ;  /* 0x0000000403ff7210 */ /* 0x000fe20007f3e0ff */
[----:B------:R-:W-:-:S04]  /*24f30*/  IMAD.X R3, RZ, RZ, RZ, P0 ;  /* 0x000000ffff037224 */ /* 0x000fc800000e06ff */
[----:B------:R-:W-:-:S08]  /*24f40*/  IMAD.WIDE.U32.X R2, R11, UR9, R2, P1 ;  /* 0x000000090b027c25 */ /* 0x000fd000088e0402 */
.L_x_568:
[--C-:B------:R-:W-:Y:S01]  /*24f50*/  SHF.R.U64 R10, R2, UR11, R3.reuse ;  /* 0x0000000b020a7c19 */ /* 0x100fe20008001203 */
[----:B------:R-:W-:Y:S01]  /*24f60*/  ULDC.64 UR8, c[0x0][0x620] ;  /* 0x0001880000087ab9 */ /* 0x000fe20000000a00 */
[----:B------:R-:W-:Y:S01]  /*24f70*/  SHF.R.U32.HI R2, RZ, UR11, R3 ;  /* 0x0000000bff027c19 */ /* 0x000fe20008011603 */
[----:B------:R-:W-:Y:S01]  /*24f80*/  IMAD.MOV.U32 R3, RZ, RZ, R16 ;  /* 0x000000ffff037224 */ /* 0x000fe200078e0010 */
[----:B------:R-:W-:Y:S01]  /*24f90*/  IADD3 R11, P0, RZ, -R10, RZ ;  /* 0x8000000aff0b7210 */ /* 0x000fe20007f1e0ff */
[----:B------:R-:W-:-:S04]  /*24fa0*/  ULDC.64 UR10, c[0x0][0x640] ;  /* 0x00019000000a7ab9 */ /* 0x000fc80000000a00 */
[----:B------:R-:W-:Y:S01]  /*24fb0*/  IMAD.X R2, RZ, RZ, ~R2, P0 ;  /* 0x000000ffff027224 */ /* 0x000fe200000e0e02 */
[----:B------:R-:W-:-:S03]  /*24fc0*/  ISETP.NE.U32.AND P0, PT, RZ, UR10, PT ;  /* 0x0000000aff007c0c */ /* 0x000fc6000bf05070 */
[----:B------:R-:W-:Y:S01]  /*24fd0*/  IMAD R2, R2, UR8, RZ ;  /* 0x0000000802027c24 */ /* 0x000fe2000f8e02ff */
[----:B------:R-:W-:-:S03]  /*24fe0*/  ISETP.NE.AND.EX P0, PT, RZ, UR11, PT, P0 ;  /* 0x0000000bff007c0c */ /* 0x000fc6000bf05300 */
[----:B------:R-:W-:Y:S02]  /*24ff0*/  IMAD R5, R11, UR9, R2 ;  /* 0x000000090b057c24 */ /* 0x000fe4000f8e0202 */
[----:B------:R-:W-:-:S04]  /*25000*/  IMAD.MOV.U32 R2, RZ, RZ, R14 ;  /* 0x000000ffff027224 */ /* 0x000fc800078e000e */
[----:B------:R-:W-:Y:S01]  /*25010*/  IMAD.WIDE.U32 R2, R11, UR8, R2 ;  /* 0x000000080b027c25 */ /* 0x000fe2000f8e0002 */
[----:B------:R-:W-:-:S03]  /*25020*/  ULDC UR8, c[0x0][0x618] ;  /* 0x0001860000087ab9 */ /* 0x000fc60000000800 */
[----:B------:R-:W-:-:S05]  /*25030*/  IMAD.IADD R3, R3, 0x1, R5 ;  /* 0x0000000103037824 */ /* 0x000fca00078e0205 */
[--C-:B------:R-:W-:Y:S02]  /*25040*/  SHF.R.U64 R11, R2, UR8, R3.reuse ;  /* 0x00000008020b7c19 */ /* 0x100fe40008001203 */
[----:B------:R-:W-:Y:S01]  /*25050*/  SHF.R.U32.HI R2, RZ, UR8, R3 ;  /* 0x00000008ff027c19 */ /* 0x000fe20008011603 */
[----:B------:R-:W-:-:S03]  /*25060*/  ULDC UR8, c[0x0][0x608] ;  /* 0x0001820000087ab9 */ /* 0x000fc60000000800 */
[--C-:B------:R-:W-:Y:S02]  /*25070*/  SHF.R.U64 R12, R11, UR8, R2.reuse ;  /* 0x000000080b0c7c19 */ /* 0x100fe40008001202 */
[----:B------:R-:W-:Y:S01]  /*25080*/  SHF.R.U32.HI R3, RZ, UR8, R2 ;  /* 0x00000008ff037c19 */ /* 0x000fe20008011602 */
[----:B------:R-:W-:-:S03]  /*25090*/  ULDC UR8, c[0x0][0x658] ;  /* 0x0001960000087ab9 */ /* 0x000fc60000000800 */
[--C-:B------:R-:W-:Y:S02]  /*250a0*/  SHF.R.U64 R13, R12, UR8, R3.reuse ;  /* 0x000000080c0d7c19 */ /* 0x100fe40008001203 */
[----:B------:R-:W-:-:S03]  /*250b0*/  SHF.R.U32.HI R14, RZ, UR8, R3 ;  /* 0x00000008ff0e7c19 */ /* 0x000fc60008011603 */
[----:B------:R-:W-:Y:S02]  /*250c0*/  IMAD.MOV.U32 R2, RZ, RZ, R13 ;  /* 0x000000ffff027224 */ /* 0x000fe400078e000d */
        /* <DEDUP_REMOVED lines=12> */
.L_x_569:
[----:B------:R-:W-:Y:S01]  /*25190*/  ULDC UR8, c[0x0][0x648] ;  /* 0x0001920000087ab9 */ /* 0x000fe20000000800 */
[----:B------:R-:W-:Y:S02]  /*251a0*/  LOP3.LUT R12, R12, UR7, RZ, 0xc0, !PT ;  /* 0x000000070c0c7c12 */ /* 0x000fe4000f8ec0ff */
[----:B------:R-:W-:Y:S01]  /*251b0*/  SHF.R.U64 R3, R2, UR8, R3 ;  /* 0x0000000802037c19 */ /* 0x000fe20008001203 */
[----:B------:R-:W-:-:S04]  /*251c0*/  ULDC UR8, c[0x0][0x638] ;  /* 0x00018e0000087ab9 */ /* 0x000fc80000000800 */
[----:B------:R-:W-:Y:S02]  /*251d0*/  IMAD.MOV R2, RZ, RZ, -R3 ;  /* 0x000000ffff027224 */ /* 0x000fe400078e0a03 */
[----:B------:R-:W-:Y:S02]  /*251e0*/  IMAD R5, R3, UR5, R12 ;  /* 0x0000000503057c24 */ /* 0x000fe4000f8e020c */
[----:B------:R-:W-:Y:S01]  /*251f0*/  IMAD R13, R2, UR8, R13 ;  /* 0x00000008020d7c24 */ /* 0x000fe2000f8e020d */
[----:B------:R-:W-:Y:S01]  /*25200*/  ULDC UR8, c[0x0][0x610] ;  /* 0x0001840000087ab9 */ /* 0x000fe20000000800 */
[----:B------:R-:W-:Y:S01]  /*25210*/  LOP3.LUT R2, R11, UR4, RZ, 0xc0, !PT ;  /* 0x000000040b027c12 */ /* 0x000fe2000f8ec0ff */
[----:B------:R-:W-:Y:S01]  /*25220*/  IMAD R8, R5, UR8, R8 ;  /* 0x0000000805087c24 */ /* 0x000fe2000f8e0208 */
[----:B------:R-:W-:-:S03]  /*25230*/  ULDC UR8, c[0x0][0x600] ;  /* 0x0001800000087ab9 */ /* 0x000fc60000000800 */
[----:B------:R-:W-:Y:S02]  /*25240*/  IMAD R13, R13, UR8, R2 ;  /* 0x000000080d0d7c24 */ /* 0x000fe4000f8e0202 */
[----:B------:R-:W-:-:S03]  /*25250*/  IMAD.MOV.U32 R2, RZ, RZ, 0x1 ;  /* 0x00000001ff027424 */ /* 0x000fc600078e00ff */
[----:B------:R-:W-:Y:S02]  /*25260*/  SEL R4, R13, R8, !P4 ;  /* 0x000000080d047207 */ /* 0x000fe40006000000 */
[----:B------:R-:W-:-:S07]  /*25270*/  SEL R5, R8, R13, !P4 ;  /* 0x0000000d08057207 */ /* 0x000fce0006000000 */
.L_x_567:
[----:B------:R-:W-:Y:S05]  /*25280*/  BSYNC B1 ;  /* 0x0000000000017941 */ /* 0x000fea0003800000 */
.L_x_566:
[----:B------:R-:W-:-:S13]  /*25290*/  LOP3.LUT P0, RZ, R2, 0xff, RZ, 0xc0, !PT ;  /* 0x000000ff02ff7812 */ /* 0x000fda000780c0ff */
[----:B------:R-:W-:Y:S05]  /*252a0*/  @P0 BRA `(.L_x_570) ;  /* 0xfffffff400180947 */ /* 0x000fea000383ffff */
[----:B------:R-:W-:Y:S05]  /*252b0*/  BSYNC B0 ;  /* 0x0000000000007941 */ /* 0x000fea0003800000 */
.L_x_559:
[----:B------:R-:W-:-:S03]  /*252c0*/  UMOV UR8, 0xffffffff ;  /* 0xffffffff00087882 */ /* 0x000fc60000000000 */
[----:B------:R-:W-:Y:S05]  /*252d0*/  BRA.DIV UR8, `(.L_x_571) ;  /* 0x0000000608947947 */ /* 0x000fea000b800000 */
[----:B------:R-:W-:-:S13]  /*252e0*/  ELECT P0, URZ, PT ;  /* 0x00000000003f782f */ /* 0x000fda0003800000 */
.L_x_588:
[----:B------:R-:W-:Y:S04]  /*252f0*/  BSSY B0, `(.L_x_572) ;  /* 0x0000047000007945 */ /* 0x000fe80003800000 */
[----:B------:R-:W-:Y:S05]  /*25300*/  @!P0 BRA `(.L_x_573) ;  /* 0x0000000400148947 */ /* 0x000fea0003800000 */
[----:B------:R-:W-:-:S04]  /*25310*/  ULOP3.LUT UR8, UR13, 0x2, URZ, 0xfc, !UPT ;  /* 0x000000020d087892 */ /* 0x000fc8000f8efc3f */
[----:B------:R-:W-:-:S06]  /*25320*/  UISETP.NE.AND UP0, UPT, UR8, 0x3, UPT ;  /* 0x000000030800788c */ /* 0x000fcc000bf05270 */
[----:B------:R-:W-:-:S13]  /*25330*/  PLOP3.LUT P0, PT, PT, PT, UP0, 0x80, 0x0 ;  /* 0x000000000000781c */ /* 0x000fda0003f0f008 */
[----:B------:R-:W-:Y:S05]  /*25340*/  @!P0 BRA `(.L_x_574) ;  /* 0x0000000000048947 */ /* 0x000fea0003800000 */
[----:B------:R-:W-:Y:S01]  /*25350*/  BPT.TRAP 0x1 ;  /* 0x000000040000795c */ /* 0x000fe20000300000 */
.L_x_574:
[----:B------:R-:W0:Y:S01]  /*25360*/  S2R R3, SR_CgaCtaId ;  /* 0x0000000000037919 */ /* 0x000e220000008800 */
[----:B------:R-:W-:Y:S02]  /*25370*/  MOV R0, 0x400 ;  /* 0x0000040000007802 */ /* 0x000fe40000000f00 */
[----:B------:R-:W-:Y:S02]  /*25380*/  SHF.L.U32 R2, R6, 0x1f, RZ ;  /* 0x0000001f06027819 */ /* 0x000fe400000006ff */
[----:B0-----:R-:W-:-:S05]  /*25390*/  LEA R0, R3, R0, 0x18 ;  /* 0x0000000003007211 */ /* 0x001fca00078ec0ff */
[----:B------:R-:W-:-:S04]  /*253a0*/  VIADD R0, R0, 0x38 ;  /* 0x0000003800007836 */ /* 0x000fc80000000000 */
[----:B------:R-:W-:-:S04]  /*253b0*/  IMAD R3, R7, 0x8, R0 ;  /* 0x0000000807037824 */ /* 0x000fc800078e0200 */
[----:B------:R-:W0:Y:S02]  /*253c0*/  SYNCS.PHASECHK.TRANS64.TRYWAIT P0, [R3+URZ], R2 ;  /* 0x00000002030075a7 */ /* 0x000e24000800017f */
[----:B0-----:R-:W-:Y:S05]  /*253d0*/  @!P0 BRA `(.L_x_575) ;  /* 0x0000000400748947 */ /* 0x001fea0003800000 */
.L_x_589:
[----:B------:R-:W-:-:S05]  /*253e0*/  VIADD R7, R7, 0x1 ;  /* 0x0000000107077836 */ /* 0x000fca0000000000 */
[----:B------:R-:W-:-:S04]  /*253f0*/  ISETP.NE.AND P0, PT, R7, 0x7, PT ;  /* 0x000000070700780c */ /* 0x000fc80003f05270 */
[----:B0-----:R-:W-:Y:S02]  /*25400*/  SEL R3, RZ, 0x1, P0 ;  /* 0x00000001ff037807 */ /* 0x001fe40000000000 */
[----:B------:R-:W-:Y:S02]  /*25410*/  SEL R7, R7, RZ, P0 ;  /* 0x000000ff07077207 */ /* 0x000fe40000000000 */
[----:B------:R-:W-:-:S03]  /*25420*/  LOP3.LUT R6, R6, R3, RZ, 0x3c, !PT ;  /* 0x0000000306067212 */ /* 0x000fc600078e3cff */
[----:B------:R-:W-:Y:S01]  /*25430*/  IMAD R3, R7, 0x8, R0 ;  /* 0x0000000807037824 */ /* 0x000fe200078e0200 */
[----:B------:R-:W-:-:S04]  /*25440*/  SHF.L.U32 R2, R6, 0x1f, RZ ;  /* 0x0000001f06027819 */ /* 0x000fc800000006ff */
[----:B------:R-:W0:Y:S02]  /*25450*/  SYNCS.PHASECHK.TRANS64.TRYWAIT P0, [R3+URZ], R2 ;  /* 0x00000002030075a7 */ /* 0x000e24000800017f */
[----:B0-----:R-:W-:Y:S05]  /*25460*/  @!P0 BRA `(.L_x_576) ;  /* 0x0000000400648947 */ /* 0x001fea0003800000 */
.L_x_590:
[----:B0-----:R-:W-:-:S05]  /*25470*/  VIADD R2, R7, 0x1 ;  /* 0x0000000107027836 */ /* 0x001fca0000000000 */
[----:B------:R-:W-:-:S04]  /*25480*/  ISETP.NE.AND P0, PT, R2, 0x7, PT ;  /* 0x000000070200780c */ /* 0x000fc80003f05270 */
[----:B------:R-:W-:Y:S02]  /*25490*/  SEL R3, RZ, 0x1, P0 ;  /* 0x00000001ff037807 */ /* 0x000fe40000000000 */
[----:B------:R-:W-:Y:S02]  /*254a0*/  SEL R5, R2, RZ, P0 ;  /* 0x000000ff02057207 */ /* 0x000fe40000000000 */
[----:B------:R-:W-:-:S03]  /*254b0*/  LOP3.LUT R6, R6, R3, RZ, 0x3c, !PT ;  /* 0x0000000306067212 */ /* 0x000fc600078e3cff */
[----:B------:R-:W-:Y:S01]  /*254c0*/  IMAD R3, R5, 0x8, R0 ;  /* 0x0000000805037824 */ /* 0x000fe200078e0200 */
[----:B------:R-:W-:-:S04]  /*254d0*/  SHF.L.U32 R2, R6, 0x1f, RZ ;  /* 0x0000001f06027819 */ /* 0x000fc800000006ff */
[----:B------:R-:W0:Y:S02]  /*254e0*/  SYNCS.PHASECHK.TRANS64.TRYWAIT P0, [R3+URZ], R2 ;  /* 0x00000002030075a7 */ /* 0x000e24000800017f */
[----:B0-----:R-:W-:Y:S05]  /*254f0*/  @!P0 BRA `(.L_x_577) ;  /* 0x0000000400548947 */ /* 0x001fea0003800000 */
.L_x_591:
        /* <DEDUP_REMOVED lines=9> */
.L_x_592:
        /* <DEDUP_REMOVED lines=9> */
.L_x_593:
        /* <DEDUP_REMOVED lines=9> */
.L_x_594:
[----:B0-----:R-:W-:-:S05]  /*256b0*/  VIADD R2, R5, 0x1 ;  /* 0x0000000105027836 */ /* 0x001fca0000000000 */
[----:B------:R-:W-:-:S04]  /*256c0*/  ISETP.NE.AND P0, PT, R2, 0x7, PT ;  /* 0x000000070200780c */ /* 0x000fc80003f05270 */
[----:B------:R-:W-:Y:S02]  /*256d0*/  SEL R4, RZ, 0x1, P0 ;  /* 0x00000001ff047807 */ /* 0x000fe40000000000 */
[----:B------:R-:W-:Y:S02]  /*256e0*/  SEL R3, R2, RZ, P0 ;  /* 0x000000ff02037207 */ /* 0x000fe40000000000 */
[----:B------:R-:W-:-:S03]  /*256f0*/  LOP3.LUT R4, R7, R4, RZ, 0x3c, !PT ;  /* 0x0000000407047212 */ /* 0x000fc600078e3cff */
[----:B------:R-:W-:Y:S01]  /*25700*/  IMAD R3, R3, 0x8, R0 ;  /* 0x0000000803037824 */ /* 0x000fe200078e0200 */
[----:B------:R-:W-:-:S07]  /*25710*/  SHF.L.U32 R0, R4, 0x1f, RZ ;  /* 0x0000001f04007819 */ /* 0x000fce00000006ff */
.L_x_581:
[----:B0-----:R0:W1:Y:S02]  /*25720*/  SYNCS.PHASECHK.TRANS64.TRYWAIT P0, [R3+URZ], R0 ;  /* 0x00000000030075a7 */ /* 0x001064000800017f */
[----:B-1----:R-:W-:Y:S05]  /*25730*/  @!P0 NANOSLEEP.SYNCS 0x989680 ;  /* 0x009896800000895d */ /* 0x002fea0003900000 */
[----:B------:R-:W1:Y:S02]  /*25740*/  @!P0 SYNCS.PHASECHK.TRANS64 P0, [R3+URZ], R0 ;  /* 0x00000000030085a7 */ /* 0x000e64000800007f */
[----:B-1----:R-:W-:Y:S05]  /*25750*/  @!P0 BRA `(.L_x_581) ;  /* 0xfffffffc00f08947 */ /* 0x002fea000383ffff */
.L_x_573:
[----:B------:R-:W-:Y:S05]  /*25760*/  BSYNC B0 ;  /* 0x0000000000007941 */ /* 0x000fea0003800000 */
.L_x_572:
[----:B------:R-:W-:Y:S05]  /*25770*/  EXIT ;  /* 0x000000000000794d */ /* 0x000fea0003800000 */
.L_x_21:
[----:B--2---:R-:W-:-:S04]  /*25780*/  IMAD.U32 R3, RZ, RZ, UR6 ;  /* 0x00000006ff037e24 */ /* 0x004fc8000f8e00ff */
[----:B------:R2:W3:Y:S03]  /*25790*/  SYNCS.PHASECHK.TRANS64.TRYWAIT P0, [R3+URZ], R0 ;  /* 0x00000000030075a7 */ /* 0x0004e6000800017f */
[----:B---3--:R-:W-:Y:S05]  /*257a0*/  @!P0 NANOSLEEP.SYNCS 0x989680 ;  /* 0x009896800000895d */ /* 0x008fea0003900000 */
[----:B------:R-:W3:Y:S02]  /*257b0*/  @!P0 SYNCS.PHASECHK.TRANS64 P0, [R3+URZ], R0 ;  /* 0x00000000030085a7 */ /* 0x000ee4000800007f */
[----:B---3--:R-:W-:Y:S05]  /*257c0*/  @!P0 BRA `(.L_x_21) ;  /* 0xfffffffc00ec8947 */ /* 0x008fea000383ffff */
[----:B------:R-:W-:Y:S05]  /*257d0*/  BRA `(.L_x_20) ;  /* 0xfffffdd400a47947 */ /* 0x000fea000383ffff */
.L_x_27:
[----:B-----5:R2:W-:Y:S02]  /*257e0*/  STL [R1+0x474], R0 ;  /* 0x0004740001007387 */ /* 0x0205e40000100800 */
[----:B--2---:R-:W-:-:S04]  /*257f0*/  IMAD.U32 R0, RZ, RZ, UR16 ;  /* 0x00000010ff007e24 */ /* 0x004fc8000f8e00ff */
[----:B------:R2:W3:Y:S03]  /*25800*/  SYNCS.PHASECHK.TRANS64.TRYWAIT P0, [R0+URZ], R2 ;  /* 0x00000002000075a7 */ /* 0x0004e6000800017f */
[----:B---3--:R-:W-:Y:S05]  /*25810*/  @!P0 NANOSLEEP.SYNCS 0x989680 ;  /* 0x009896800000895d */ /* 0x008fea0003900000 */
[----:B------:R2:W3:Y:S02]  /*25820*/  @!P0 SYNCS.PHASECHK.TRANS64 P0, [R0+URZ], R2 ;  /* 0x00000002000085a7 */ /* 0x0004e4000800007f */
[----:B--2---:R2:W5:Y:S02]  /*25830*/  LDL.LU R0, [R1+0x474] ;  /* 0x0004740001007983 */ /* 0x0045640000300800 */
[----:B--23--:R-:W-:Y:S05]  /*25840*/  @!P0 BRA `(.L_x_27) ;  /* 0xfffffffc00e48947 */ /* 0x00cfea000383ffff */
[----:B------:R-:W-:Y:S05]  /*25850*/  BRA `(.L_x_26) ;  /* 0xfffffe1800707947 */ /* 0x000fea000383ffff */
.L_x_560:
[----:B------:R-:W-:Y:S01]  /*25860*/  BSSY B1, `(.L_x_582) ;  /* 0x0000006000017945 */ /* 0x000fe20003800000 */
[----:B------:R-:W-:-:S07]  /*25870*/  IMAD.MOV.U32 R2, RZ, RZ, -0x1 ;  /* 0xffffffffff027424 */ /* 0x000fce00078e00ff */
[----:B------:R-:W-:Y:S05]  /*25880*/  WARPSYNC.COLLECTIVE R2, `(.L_x_583) ;  /* 0x00000000020c7348 */ /* 0x000fea0003c00000 */
[----:B------:R-:W-:Y:S02]  /*25890*/  ELECT P0, UR62, PT ;  /* 0x00000000003e782f */ /* 0x000fe40003800000 */
[----:B------:R-:W-:Y:S01]  /*258a0*/  MOV R2, UR62 ;  /* 0x0000003e00027c02 */ /* 0x000fe20008000f00 */
[----:B------:R-:W-:Y:S10]  /*258b0*/  ENDCOLLECTIVE ;  /* 0x000000000000791b */ /* 0x000ff40003800000 */
.L_x_583:
[----:B------:R-:W-:Y:S05]  /*258c0*/  BSYNC B1 ;  /* 0x0000000000017941 */ /* 0x000fea0003800000 */
.L_x_582:
[----:B------:R-:W-:Y:S05]  /*258d0*/  BRA `(.L_x_584) ;  /* 0xffffffec00987947 */ /* 0x000fea000383ffff */
.L_x_563:
[----:B0-----:R0:W1:Y:S02]  /*258e0*/  SYNCS.PHASECHK.TRANS64.TRYWAIT P0, [R12+URZ+0x38], R11 ;  /* 0x0000380b0c0075a7 */ /* 0x001064000800017f */
[----:B-1----:R-:W-:Y:S05]  /*258f0*/  @!P0 NANOSLEEP.SYNCS 0x989680 ;  /* 0x009896800000895d */ /* 0x002fea0003900000 */
[----:B------:R-:W1:Y:S02]  /*25900*/  @!P0 SYNCS.PHASECHK.TRANS64 P0, [R12+URZ+0x38], R11 ;  /* 0x0000380b0c0085a7 */ /* 0x000e64000800007f */
[----:B-1----:R-:W-:Y:S05]  /*25910*/  @!P0 BRA `(.L_x_563) ;  /* 0xfffffffc00f08947 */ /* 0x002fea000383ffff */
[----:B------:R-:W-:Y:S05]  /*25920*/  BRA `(.L_x_585) ;  /* 0xffffffec00d47947 */ /* 0x000fea000383ffff */
.L_x_571:
[----:B------:R-:W-:Y:S01]  /*25930*/  BSSY B0, `(.L_x_586) ;  /* 0x0000006000007945 */ /* 0x000fe20003800000 */
[----:B------:R-:W-:-:S07]  /*25940*/  IMAD.MOV.U32 R2, RZ, RZ, -0x1 ;  /* 0xffffffffff027424 */ /* 0x000fce00078e00ff */
[----:B------:R-:W-:Y:S05]  /*25950*/  WARPSYNC.COLLECTIVE R2, `(.L_x_587) ;  /* 0x00000000020c7348 */ /* 0x000fea0003c00000 */
[----:B------:R-:W-:Y:S02]  /*25960*/  ELECT P0, UR62, PT ;  /* 0x00000000003e782f */ /* 0x000fe40003800000 */
[----:B------:R-:W-:Y:S01]  /*25970*/  MOV R2, UR62 ;  /* 0x0000003e00027c02 */ /* 0x000fe20008000f00 */
[----:B------:R-:W-:Y:S10]  /*25980*/  ENDCOLLECTIVE ;  /* 0x000000000000791b */ /* 0x000ff40003800000 */
.L_x_587:
[----:B------:R-:W-:Y:S05]  /*25990*/  BSYNC B0 ;  /* 0x0000000000007941 */ /* 0x000fea0003800000 */
.L_x_586:
[----:B------:R-:W-:Y:S05]  /*259a0*/  BRA `(.L_x_588) ;  /* 0xfffffff800507947 */ /* 0x000fea000383ffff */
.L_x_575:
[----:B0-----:R0:W1:Y:S02]  /*259b0*/  SYNCS.PHASECHK.TRANS64.TRYWAIT P0, [R3+URZ], R2 ;  /* 0x00000002030075a7 */ /* 0x001064000800017f */
[----:B-1----:R-:W-:Y:S05]  /*259c0*/  @!P0 NANOSLEEP.SYNCS 0x989680 ;  /* 0x009896800000895d */ /* 0x002fea0003900000 */
[----:B------:R-:W1:Y:S02]  /*259d0*/  @!P0 SYNCS.PHASECHK.TRANS64 P0, [R3+URZ], R2 ;  /* 0x00000002030085a7 */ /* 0x000e64000800007f */
[----:B-1----:R-:W-:Y:S05]  /*259e0*/  @!P0 BRA `(.L_x_575) ;  /* 0xfffffffc00f08947 */ /* 0x002fea000383ffff */
[----:B------:R-:W-:Y:S05]  /*259f0*/  BRA `(.L_x_589) ;  /* 0xfffffff800787947 */ /* 0x000fea000383ffff */
.L_x_576:
[----:B0-----:R0:W1:Y:S02]  /*25a00*/  SYNCS.PHASECHK.TRANS64.TRYWAIT P0, [R3+URZ], R2 ;  /* 0x00000002030075a7 */ /* 0x001064000800017f */
[----:B-1----:R-:W-:Y:S05]  /*25a10*/  @!P0 NANOSLEEP.SYNCS 0x989680 ;  /* 0x009896800000895d */ /* 0x002fea0003900000 */
[----:B------:R-:W1:Y:S02]  /*25a20*/  @!P0 SYNCS.PHASECHK.TRANS64 P0, [R3+URZ], R2 ;  /* 0x00000002030085a7 */ /* 0x000e64000800007f */
[----:B-1----:R-:W-:Y:S05]  /*25a30*/  @!P0 BRA `(.L_x_576) ;  /* 0xfffffffc00f08947 */ /* 0x002fea000383ffff */
[----:B------:R-:W-:Y:S05]  /*25a40*/  BRA `(.L_x_590) ;  /* 0xfffffff800887947 */ /* 0x000fea000383ffff */
.L_x_577:
[----:B0-----:R0:W1:Y:S02]  /*25a50*/  SYNCS.PHASECHK.TRANS64.TRYWAIT P0, [R3+URZ], R2 ;  /* 0x00000002030075a7 */ /* 0x001064000800017f */
[----:B-1----:R-:W-:Y:S05]  /*25a60*/  @!P0 NANOSLEEP.SYNCS 0x989680 ;  /* 0x009896800000895d */ /* 0x002fea0003900000 */
[----:B------:R-:W1:Y:S02]  /*25a70*/  @!P0 SYNCS.PHASECHK.TRANS64 P0, [R3+URZ], R2 ;  /* 0x00000002030085a7 */ /* 0x000e64000800007f */
[----:B-1----:R-:W-:Y:S05]  /*25a80*/  @!P0 BRA `(.L_x_577) ;  /* 0xfffffffc00f08947 */ /* 0x002fea000383ffff */
[----:B------:R-:W-:Y:S05]  /*25a90*/  BRA `(.L_x_591) ;  /* 0xfffffff800987947 */ /* 0x000fea000383ffff */
.L_x_578:
[----:B0-----:R0:W1:Y:S02]  /*25aa0*/  SYNCS.PHASECHK.TRANS64.TRYWAIT P0, [R3+URZ], R2 ;  /* 0x00000002030075a7 */ /* 0x001064000800017f */
[----:B-1----:R-:W-:Y:S05]  /*25ab0*/  @!P0 NANOSLEEP.SYNCS 0x989680 ;  /* 0x009896800000895d */ /* 0x002fea0003900000 */
[----:B------:R-:W1:Y:S02]  /*25ac0*/  @!P0 SYNCS.PHASECHK.TRANS64 P0, [R3+URZ], R2 ;  /* 0x00000002030085a7 */ /* 0x000e64000800007f */
[----:B-1----:R-:W-:Y:S05]  /*25ad0*/  @!P0 BRA `(.L_x_578) ;  /* 0xfffffffc00f08947 */ /* 0x002fea000383ffff */
[----:B------:R-:W-:Y:S05]  /*25ae0*/  BRA `(.L_x_592) ;  /* 0xfffffff800a87947 */ /* 0x000fea000383ffff */
.L_x_579:
[----:B0-----:R0:W1:Y:S02]  /*25af0*/  SYNCS.PHASECHK.TRANS64.TRYWAIT P0, [R3+URZ], R2 ;  /* 0x00000002030075a7 */ /* 0x001064000800017f */
[----:B-1----:R-:W-:Y:S05]  /*25b00*/  @!P0 NANOSLEEP.SYNCS 0x989680 ;  /* 0x009896800000895d */ /* 0x002fea0003900000 */
[----:B------:R-:W1:Y:S02]  /*25b10*/  @!P0 SYNCS.PHASECHK.TRANS64 P0, [R3+URZ], R2 ;  /* 0x00000002030085a7 */ /* 0x000e64000800007f */
[----:B-1----:R-:W-:Y:S05]  /*25b20*/  @!P0 BRA `(.L_x_579) ;  /* 0xfffffffc00f08947 */ /* 0x002fea000383ffff */
[----:B------:R-:W-:Y:S05]  /*25b30*/  BRA `(.L_x_593) ;  /* 0xfffffff800b87947 */ /* 0x000fea000383ffff */
.L_x_580:
[----:B0-----:R0:W1:Y:S02]  /*25b40*/  SYNCS.PHASECHK.TRANS64.TRYWAIT P0, [R3+URZ], R2 ;  /* 0x00000002030075a7 */ /* 0x001064000800017f */
[----:B-1----:R-:W-:Y:S05]  /*25b50*/  @!P0 NANOSLEEP.SYNCS 0x989680 ;  /* 0x009896800000895d */ /* 0x002fea0003900000 */
[----:B------:R-:W1:Y:S02]  /*25b60*/  @!P0 SYNCS.PHASECHK.TRANS64 P0, [R3+URZ], R2 ;  /* 0x00000002030085a7 */ /* 0x000e64000800007f */
[----:B-1----:R-:W-:Y:S05]  /*25b70*/  @!P0 BRA `(.L_x_580) ;  /* 0xfffffffc00f08947 */ /* 0x002fea000383ffff */
[----:B------:R-:W-:Y:S05]  /*25b80*/  BRA `(.L_x_594) ;  /* 0xfffffff800c87947 */ /* 0x000fea000383ffff */
.L_x_595:
[----:B------:R-:W-:-:S00]  /*25b90*/  BRA `(.L_x_595) ;  /* 0xfffffffc00fc7947 */ /* 0x000fc0000383ffff */
[----:B------:R-:W-:-:S00]  /*25ba0*/  NOP ;  /* 0x0000000000007918 */ /* 0x000fc00000000000 */
        /* <DEDUP_REMOVED lines=13> */
.L_x_596:


//--------------------- .nv.shared._ZN7cutlass13device_kernelINS_4gemm6kernel13GemmUniversalIN4cute5tupleIJiiiiEEENS1_10collective13CollectiveMmaINS1_37MainloopSm90TmaGmmaWarpSpecializedFP8ILi7ENS5_IJNS4_1CILi4EEENSA_ILi2EEENSA_ILi1EEEEEENS1_35KernelTmaWarpSpecializedCooperativeEEENS5_IJNSA_ILi256EEESH_NSA_ILi64EEEEEENS_12float_e5m2_tENS5_IJlSD_lEEESK_SL_NS4_8TiledMMAINS4_8MMA_AtomIJNS4_4SM904GMMA31MMA_64x256x32_F32E5M2E5M2_SS_TNILNSP_7ScaleInE1ELSR_1EEEEEENS4_6LayoutINS5_IJSC_SD_SD_EEENS5_IJSD_NSA_ILi0EEESW_EEEEENS5_IJNS4_10UnderscoreESZ_SZ_EEEEENS4_23SM90_TMA_LOAD_MULTICASTENS4_14ComposedLayoutINS4_7SwizzleILi2ELi4ELi3EEENS4_18smem_ptr_flag_bitsILi8EEENSU_INS5_IJNSA_ILi8EEESI_EEENS5_IJSI_SD_EEEEEEEvNS4_8identityES12_S1C_vS1D_EENS_8epilogue10collective6detail29Sm90TmaWarpSpecializedAdapterINS1G_15DefaultEpilogueISK_SL_SL_NS1F_6thread17LinearCombinationISK_Li1EffLNS1K_9ScaleType4KindE0ELNS_15FloatRoundStyleE2ESK_EENS1_15EpilogueDefaultEEEEEvvEEEEvNT_6ParamsE --------------------------
	.section	.nv.shared._ZN7cutlass13device_kernelINS_4gemm6kernel13GemmUniversalIN4cute5tupleIJiiiiEEENS1_10collective13CollectiveMmaINS1_37MainloopSm90TmaGmmaWarpSpecializedFP8ILi7ENS5_IJNS4_1CILi4EEENSA_ILi2EEENSA_ILi1EEEEEENS1_35KernelTmaWarpSpecializedCooperativeEEENS5_IJNSA_ILi256EEESH_NSA_ILi64EEEEEENS_12float_e5m2_tENS5_IJlSD_lEEESK_SL_NS4_8TiledMMAINS4_8MMA_AtomIJNS4_4SM904GMMA31MMA_64x256x32_F32E5M2E5M2_SS_TNILNSP_7ScaleInE1ELSR_1EEEEEENS4_6LayoutINS5_IJSC_SD_SD_EEENS5_IJSD_NSA_ILi0EEESW_EEEEENS5_IJNS4_10UnderscoreESZ_SZ_EEEEENS4_23SM90_TMA_LOAD_MULTICASTENS4_14ComposedLayoutINS4_7SwizzleILi2ELi4ELi3EEENS4_18smem_ptr_flag_bitsILi8EEENSU_INS5_IJNSA_ILi8EEESI_EEENS5_IJSI_SD_EEEEEEEvNS4_8identityES12_S1C_vS1D_EENS_8epilogue10collective6detail29Sm90TmaWarpSpecializedAdapterINS1G_15DefaultEpilogueISK_SL_SL_NS1F_6thread17LinearCombinationISK_Li1EffLNS1K_9ScaleType4KindE0ELNS_15FloatRoundStyleE2ESK_EENS1_15EpilogueDefaultEEEEEvvEEEEvNT_6ParamsE,"aw",@nobits
	.sectionflags	@""
	.align	16
	.zero		1024


//--------------------- .nv.shared.reserved.0     --------------------------
	.section	.nv.shared.reserved.0,"aw",@nobits
	.weak		__nv_reservedSMEM_offset_0_alias
	.size		__nv_reservedSMEM_offset_0_alias, 0, 0
	.other		__nv_reservedSMEM_offset_0_alias,@"STO_CUDA_RESERVED_SHARED STV_DEFAULT"
__nv_reservedSMEM_offset_0_alias:
	.zero		0


//--------------------- .nv.global                --------------------------
	.section	.nv.global,"aw",@nobits
.nv.global:
	.type		_ZN40_INTERNAL_5b55d7a7_4_k_cu_1c35bcf7_277594cute1_E,@object
	.size		_ZN40_INTERNAL_5b55d7a7_4_k_cu_1c35bcf7_277594cute1_E,(_ZN40_INTERNAL_5b55d7a7_4_k_cu_1c35bcf7_277594cuda3std3__45__cpo6cbeginE - _ZN40_INTERNAL_5b55d7a7_4_k_cu_1c35bcf7_277594cute1_E)
_ZN40_INTERNAL_5b55d7a7_4_k_cu_1c35bcf7_277594cute1_E:
	.zero		1
	.type		_ZN40_INTERNAL_5b55d7a7_4_k_cu_1c35bcf7_277594cuda3std3__45__cpo6cbeginE,@object
	.size		_ZN40_INTERNAL_5b55d7a7_4_k_cu_1c35bcf7_277594cuda3std3__45__cpo6cbeginE,(_ZN40_INTERNAL_5b55d7a7_4_k_cu_1c35bcf7_277594cuda3std3__48in_placeE - _ZN40_INTERNAL_5b55d7a7_4_k_cu_1c35bcf7_277594cuda3std3__45__cpo6cbeginE)
_ZN40_INTERNAL_5b55d7a7_4_k_cu_1c35bcf7_277594cuda3std3__45__cpo6cbeginE:
	.zero		1
	.type		_ZN40_INTERNAL_5b55d7a7_4_k_cu_1c35bcf7_277594cuda3std3__48in_placeE,@object
	.size		_ZN40_INTERNAL_5b55d7a7_4_k_cu_1c35bcf7_277594cuda3std3__48in_placeE,(_ZN40_INTERNAL_5b55d7a7_4_k_cu_1c35bcf7_277594cuda3std6ranges3__45__cpo9iter_moveE - _ZN40_INTERNAL_5b55d7a7_4_k_cu_1c35bcf7_277594cuda3std3__48in_placeE)
_ZN40_INTERNAL_5b55d7a7_4_k_cu_1c35bcf7_277594cuda3std3__48in_placeE:
	.zero		1
	.type		_ZN40_INTERNAL_5b55d7a7_4_k_cu_1c35bcf7_277594cuda3std6ranges3__45__cpo9iter_moveE,@object
	.size		_ZN40_INTERNAL_5b55d7a7_4_k_cu_1c35bcf7_277594cuda3std6ranges3__45__cpo9iter_moveE,(_ZN40_INTERNAL_5b55d7a7_4_k_cu_1c35bcf7_277594cuda3std3__45__cpo5beginE - _ZN40_INTERNAL_5b55d7a7_4_k_cu_1c35bcf7_277594cuda3std6ranges3__45__cpo9iter_moveE)
_ZN40_INTERNAL_5b55d7a7_4_k_cu_1c35bcf7_277594cuda3std6ranges3__45__cpo9iter_moveE:
	.zero		1
	.type		_ZN40_INTERNAL_5b55d7a7_4_k_cu_1c35bcf7_277594cuda3std3__45__cpo5beginE,@object
	.size		_ZN40_INTERNAL_5b55d7a7_4_k_cu_1c35bcf7_277594cuda3std3__45__cpo5beginE,(_ZN40_INTERNAL_5b55d7a7_4_k_cu_1c35bcf7_277594cuda3std3__442_GLOBAL__N__5b55d7a7_4_k_cu_1c35bcf7_277596ignoreE - _ZN40_INTERNAL_5b55d7a7_4_k_cu_1c35bcf7_277594cuda3std3__45__cpo5beginE)
_ZN40_INTERNAL_5b55d7a7_4_k_cu_1c35bcf7_277594cuda3std3__45__cpo5beginE:
	.zero		1
	.type		_ZN40_INTERNAL_5b55d7a7_4_k_cu_1c35bcf7_277594cuda3std3__442_GLOBAL__N__5b55d7a7_4_k_cu_1c35bcf7_277596ignoreE,@object
	.size		_ZN40_INTERNAL_5b55d7a7_4_k_cu_1c35bcf7_277594cuda3std3__442_GLOBAL__N__5b55d7a7_4_k_cu_1c35bcf7_277596ignoreE,(_ZN40_INTERNAL_5b55d7a7_4_k_cu_1c35bcf7_277594cute7productE - _ZN40_INTERNAL_5b55d7a7_4_k_cu_1c35bcf7_277594cuda3std3__442_GLOBAL__N__5b55d7a7_4_k_cu_1c35bcf7_277596ignoreE)
_ZN40_INTERNAL_5b55d7a7_4_k_cu_1c35bcf7_277594cuda3std3__442_GLOBAL__N__5b55d7a7_4_k_cu_1c35bcf7_277596ignoreE:
	.zero		1
	.type		_ZN40_INTERNAL_5b55d7a7_4_k_cu_1c35bcf7_277594cute7productE,@object
	.size		_ZN40_INTERNAL_5b55d7a7_4_k_cu_1c35bcf7_277594cute7productE,(_ZN40_INTERNAL_5b55d7a7_4_k_cu_1c35bcf7_277594cuda3std3__45__cpo3endE - _ZN40_INTERNAL_5b55d7a7_4_k_cu_1c35bcf7_277594cute7productE)
_ZN40_INTERNAL_5b55d7a7_4_k_cu_1c35bcf7_277594cute7productE:
	.zero		1
	.type		_ZN40_INTERNAL_5b55d7a7_4_k_cu_1c35bcf7_277594cuda3std3__45__cpo3endE,@object
	.size		_ZN40_INTERNAL_5b55d7a7_4_k_cu_1c35bcf7_277594cuda3std3__45__cpo3endE,(_ZN40_INTERNAL_5b55d7a7_4_k_cu_1c35bcf7_277594cuda3std3__419piecewise_constructE - _ZN40_INTERNAL_5b55d7a7_4_k_cu_1c35bcf7_277594cuda3std3__45__cpo3endE)
_ZN40_INTERNAL_5b55d7a7_4_k_cu_1c35bcf7_277594cuda3std3__45__cpo3endE:
	.zero		1
	.type		_ZN40_INTERNAL_5b55d7a7_4_k_cu_1c35bcf7_277594cuda3std3__419piecewise_constructE,@object
	.size		_ZN40_INTERNAL_5b55d7a7_4_k_cu_1c35bcf7_277594cuda3std3__419piecewise_constructE,(_ZN40_INTERNAL_5b55d7a7_4_k_cu_1c35bcf7_277594cuda3std3__45__cpo4cendE - _ZN40_INTERNAL_5b55d7a7_4_k_cu_1c35bcf7_277594cuda3std3__419piecewise_constructE)
_ZN40_INTERNAL_5b55d7a7_4_k_cu_1c35bcf7_277594cuda3std3__419piecewise_constructE:
	.zero		1
	.type		_ZN40_INTERNAL_5b55d7a7_4_k_cu_1c35bcf7_277594cuda3std3__45__cpo4cendE,@object
	.size		_ZN40_INTERNAL_5b55d7a7_4_k_cu_1c35bcf7_277594cuda3std3__45__cpo4cendE,(_ZN40_INTERNAL_5b55d7a7_4_k_cu_1c35bcf7_277594cuda3std6ranges3__45__cpo4swapE - _ZN40_INTERNAL_5b55d7a7_4_k_cu_1c35bcf7_277594cuda3std3__45__cpo4cendE)
_ZN40_INTERNAL_5b55d7a7_4_k_cu_1c35bcf7_277594cuda3std3__45__cpo4cendE:
	.zero		1
	.type		_ZN40_INTERNAL_5b55d7a7_4_k_cu_1c35bcf7_277594cuda3std6ranges3__45__cpo4swapE,@object
	.size		_ZN40_INTERNAL_5b55d7a7_4_k_cu_1c35bcf7_277594cuda3std6ranges3__45__cpo4swapE,(.L_7 - _ZN40_INTERNAL_5b55d7a7_4_k_cu_1c35bcf7_277594cuda3std6ranges3__45__cpo4swapE)
_ZN40_INTERNAL_5b55d7a7_4_k_cu_1c35bcf7_277594cuda3std6ranges3__45__cpo4swapE:
	.zero		1
.L_7:


//--------------------- .nv.constant0._ZN7cutlass13device_kernelINS_4gemm6kernel13GemmUniversalIN4cute5tupleIJiiiiEEENS1_10collective13CollectiveMmaINS1_37MainloopSm90TmaGmmaWarpSpecializedFP8ILi7ENS5_IJNS4_1CILi4EEENSA_ILi2EEENSA_ILi1EEEEEENS1_35KernelTmaWarpSpecializedCooperativeEEENS5_IJNSA_ILi256EEESH_NSA_ILi64EEEEEENS_12float_e5m2_tENS5_IJlSD_lEEESK_SL_NS4_8TiledMMAINS4_8MMA_AtomIJNS4_4SM904GMMA31MMA_64x256x32_F32E5M2E5M2_SS_TNILNSP_7ScaleInE1ELSR_1EEEEEENS4_6LayoutINS5_IJSC_SD_SD_EEENS5_IJSD_NSA_ILi0EEESW_EEEEENS5_IJNS4_10UnderscoreESZ_SZ_EEEEENS4_23SM90_TMA_LOAD_MULTICASTENS4_14ComposedLayoutINS4_7SwizzleILi2ELi4ELi3EEENS4_18smem_ptr_flag_bitsILi8EEENSU_INS5_IJNSA_ILi8EEESI_EEENS5_IJSI_SD_EEEEEEEvNS4_8identityES12_S1C_vS1D_EENS_8epilogue10collective6detail29Sm90TmaWarpSpecializedAdapterINS1G_15DefaultEpilogueISK_SL_SL_NS1F_6thread17LinearCombinationISK_Li1EffLNS1K_9ScaleType4KindE0ELNS_15FloatRoundStyleE2ESK_EENS1_15EpilogueDefaultEEEEEvvEEEEvNT_6ParamsE --------------------------
	.section	.nv.constant0._ZN7cutlass13device_kernelINS_4gemm6kernel13GemmUniversalIN4cute5tupleIJiiiiEEENS1_10collective13CollectiveMmaINS1_37MainloopSm90TmaGmmaWarpSpecializedFP8ILi7ENS5_IJNS4_1CILi4EEENSA_ILi2EEENSA_ILi1EEEEEENS1_35KernelTmaWarpSpecializedCooperativeEEENS5_IJNSA_ILi256EEESH_NSA_ILi64EEEEEENS_12float_e5m2_tENS5_IJlSD_lEEESK_SL_NS4_8TiledMMAINS4_8MMA_AtomIJNS4_4SM904GMMA31MMA_64x256x32_F32E5M2E5M2_SS_TNILNSP_7ScaleInE1ELSR_1EEEEEENS4_6LayoutINS5_IJSC_SD_SD_EEENS5_IJSD_NSA_ILi0EEESW_EEEEENS5_IJNS4_10UnderscoreESZ_SZ_EEEEENS4_23SM90_TMA_LOAD_MULTICASTENS4_14ComposedLayoutINS4_7SwizzleILi2ELi4ELi3EEENS4_18smem_ptr_flag_bitsILi8EEENSU_INS5_IJNSA_ILi8EEESI_EEENS5_IJSI_SD_EEEEEEEvNS4_8identityES12_S1C_vS1D_EENS_8epilogue10collective6detail29Sm90TmaWarpSpecializedAdapterINS1G_15DefaultEpilogueISK_SL_SL_NS1F_6thread17LinearCombinationISK_Li1EffLNS1K_9ScaleType4KindE0ELNS_15FloatRoundStyleE2ESK_EENS1_15EpilogueDefaultEEEEEvvEEEEvNT_6ParamsE,"a",@progbits
	.sectionflags	@""
	.align	4
.nv.constant0._ZN7cutlass13device_kernelINS_4gemm6kernel13GemmUniversalIN4cute5tupleIJiiiiEEENS1_10collective13CollectiveMmaINS1_37MainloopSm90TmaGmmaWarpSpecializedFP8ILi7ENS5_IJNS4_1CILi4EEENSA_ILi2EEENSA_ILi1EEEEEENS1_35KernelTmaWarpSpecializedCooperativeEEENS5_IJNSA_ILi256EEESH_NSA_ILi64EEEEEENS_12float_e5m2_tENS5_IJlSD_lEEESK_SL_NS4_8TiledMMAINS4_8MMA_AtomIJNS4_4SM904GMMA31MMA_64x256x32_F32E5M2E5M2_SS_TNILNSP_7ScaleInE1ELSR_1EEEEEENS4_6LayoutINS5_IJSC_SD_SD_EEENS5_IJSD_NSA_ILi0EEESW_EEEEENS5_IJNS4_10UnderscoreESZ_SZ_EEEEENS4_23SM90_TMA_LOAD_MULTICASTENS4_14ComposedLayoutINS4_7SwizzleILi2ELi4ELi3EEENS4_18smem_ptr_flag_bitsILi8EEENSU_INS5_IJNSA_ILi8EEESI_EEENS5_IJSI_SD_EEEEEEEvNS4_8identityES12_S1C_vS1D_EENS_8epilogue10collective6detail29Sm90TmaWarpSpecializedAdapterINS1G_15DefaultEpilogueISK_SL_SL_NS1F_6thread17LinearCombinationISK_Li1EffLNS1K_9ScaleType4KindE0ELNS_15FloatRoundStyleE2ESK_EENS1_15EpilogueDefaultEEEEEvvEEEEvNT_6ParamsE:
	.zero		1664


//--------------------- SYMBOLS --------------------------

	.type		.nv.reservedSmem.offset0,@object
	.size		.nv.reservedSmem.offset0,0x4
